	.target	sm_100a

	.elftype	@"ET_EXEC"


//--------------------- .note.nv.tkinfo           --------------------------
	.section	.note.nv.tkinfo,"",@"SHT_NOTE"
	.sectionflags	@"SHF_NOTE_NV_TKINFO"
	.tkinfo
        /*0018*/ 	.word	0x00000002
        /*0030*/ 	.string	""
        /*0030*/ 	.string	"ptxas"
        /*0030*/ 	.string	"Cuda compilation tools, release 13.0, V13.0.88"
        /*0030*/ 	.string	"Build cuda_13.0.r13.0/compiler.36424714_0"
        /*0030*/ 	.string	"-arch sm_100a -m 64 "



//--------------------- .note.nv.cuinfo           --------------------------
	.section	.note.nv.cuinfo,"",@"SHT_NOTE"
	.sectionflags	@"SHF_NOTE_NV_CUINFO"
        /*0018*/ 	.short	0x0002
        /*001a*/ 	.short	0x0064
        /*001c*/ 	.short	0x0082
	.zero		2


//--------------------- .nv.info                  --------------------------
	.section	.nv.info,"",@"SHT_CUDA_INFO"
	.align	4


	//----- nvinfo : EIATTR_REGCOUNT
	.align		4
        /*0000*/ 	.byte	0x04, 0x2f
        /*0002*/ 	.short	(.L_20 - .L_19)
	.align		4
.L_19:
        /*0004*/ 	.word	index@(_ZN7cutlass13device_kernelINS_4gemm6kernel13GemmUniversalIN4cute5tupleIJiiiiEEENS1_10collective13CollectiveMmaINS1_35MainloopSm100TmaUmmaWarpSpecializedILi4ELi2ELi2ENS5_IJNS4_1CILi1EEESB_SB_EEEEENS5_IJNSA_ILi128EEENSA_ILi256EEENSA_ILi32EEEEEENS_12float_e4m3_tENS5_IJlSB_lEEESI_SJ_NS4_8TiledMMAINS4_8MMA_AtomIJNS4_10MMA_TraitsINS4_19SM100_MMA_F8F6F4_SSEJSI_SI_fSE_SF_NS4_17integral_constantINS4_4UMMA5MajorELSQ_0EEESR_NSO_INSP_7ScaleInELSS_0EEEST_EEEEEENS4_6LayoutISC_NS5_IJNSA_ILi0EEESX_SX_EEEEENS5_IJNS4_10UnderscoreES10_S10_EEEEENS4_13SM90_TMA_LOADENS4_14ComposedLayoutINS4_7SwizzleILi1ELi4ELi3EEENS4_18smem_ptr_flag_bitsILi8EEENSW_INS5_IJNSA_ILi8EEESG_EEENS5_IJSG_SB_EEEEEEEvNS4_8identityES13_S1D_vS1E_EENS_8epilogue10collective18CollectiveEpilogueINS1G_23Sm100TmaWarpSpecializedILi4ELi2ELi64ELb0ELb0EEEJSH_NS5_IJNSW_ISE_SB_EENSW_INSA_ILi64EEESB_EEEEESI_SJ_SI_SJ_NS1G_6fusion15FusionCallbacksIS1K_NS1P_17LinearCombinationISI_fSI_fLNS_15FloatRoundStyleE2EEESH_S1O_JEEENS4_5SM1004TMEM4LOAD26SM100_TMEM_LOAD_32dp32b64xES13_NS14_INS15_ILi2ELi4ELi3EEES18_NSW_INS5_IJS19_S1M_EEENS5_IJS1M_SB_EEEEEEENS4_39AutoVectorizingCopyWithAssumedAlignmentILi128EEENS4_14SM90_TMA_STOREES23_S25_S25_EEEvvEEEEvNT_6ParamsE)
        /*0008*/ 	.word	0x000000e0


	//----- nvinfo : EIATTR_FRAME_SIZE
	.align		4
.L_20:
        /*000c*/ 	.byte	0x04, 0x11
        /*000e*/ 	.short	(.L_22 - .L_21)
	.align		4
.L_21:
        /*0010*/ 	.word	index@($__internal_2_$__cuda_sm10x_tcgen05_guardrail_trap_unallocated_columns_being_dealloced)
        /*0014*/ 	.word	0x00000000


	//----- nvinfo : EIATTR_FRAME_SIZE
	.align		4
.L_22:
        /*0018*/ 	.byte	0x04, 0x11
        /*001a*/ 	.short	(.L_24 - .L_23)
	.align		4
.L_23:
        /*001c*/ 	.word	index@($__internal_1_$__cuda_sm10x_tcgen05_guardrail_trap_phase_invalid_during_alloc)
        /*0020*/ 	.word	0x00000000


	//----- nvinfo : EIATTR_FRAME_SIZE
	.align		4
.L_24:
        /*0024*/ 	.byte	0x04, 0x11
        /*0026*/ 	.short	(.L_26 - .L_25)
	.align		4
.L_25:
        /*0028*/ 	.word	index@($__internal_0_$__cuda_sm10x_tcgen05_guardrail_trap_col_being_dealloced_not_returned_by_alloc)
        /*002c*/ 	.word	0x00000000


	//----- nvinfo : EIATTR_FRAME_SIZE
	.align		4
.L_26:
        /*0030*/ 	.byte	0x04, 0x11
        /*0032*/ 	.short	(.L_28 - .L_27)
	.align		4
.L_27:
        /*0034*/ 	.word	index@(_ZN7cutlass13device_kernelINS_4gemm6kernel13GemmUniversalIN4cute5tupleIJiiiiEEENS1_10collective13CollectiveMmaINS1_35MainloopSm100TmaUmmaWarpSpecializedILi4ELi2ELi2ENS5_IJNS4_1CILi1EEESB_SB_EEEEENS5_IJNSA_ILi128EEENSA_ILi256EEENSA_ILi32EEEEEENS_12float_e4m3_tENS5_IJlSB_lEEESI_SJ_NS4_8TiledMMAINS4_8MMA_AtomIJNS4_10MMA_TraitsINS4_19SM100_MMA_F8F6F4_SSEJSI_SI_fSE_SF_NS4_17integral_constantINS4_4UMMA5MajorELSQ_0EEESR_NSO_INSP_7ScaleInELSS_0EEEST_EEEEEENS4_6LayoutISC_NS5_IJNSA_ILi0EEESX_SX_EEEEENS5_IJNS4_10UnderscoreES10_S10_EEEEENS4_13SM90_TMA_LOADENS4_14ComposedLayoutINS4_7SwizzleILi1ELi4ELi3EEENS4_18smem_ptr_flag_bitsILi8EEENSW_INS5_IJNSA_ILi8EEESG_EEENS5_IJSG_SB_EEEEEEEvNS4_8identityES13_S1D_vS1E_EENS_8epilogue10collective18CollectiveEpilogueINS1G_23Sm100TmaWarpSpecializedILi4ELi2ELi64ELb0ELb0EEEJSH_NS5_IJNSW_ISE_SB_EENSW_INSA_ILi64EEESB_EEEEESI_SJ_SI_SJ_NS1G_6fusion15FusionCallbacksIS1K_NS1P_17LinearCombinationISI_fSI_fLNS_15FloatRoundStyleE2EEESH_S1O_JEEENS4_5SM1004TMEM4LOAD26SM100_TMEM_LOAD_32dp32b64xES13_NS14_INS15_ILi2ELi4ELi3EEES18_NSW_INS5_IJS19_S1M_EEENS5_IJS1M_SB_EEEEEEENS4_39AutoVectorizingCopyWithAssumedAlignmentILi128EEENS4_14SM90_TMA_STOREES23_S25_S25_EEEvvEEEEvNT_6ParamsE)
        /*0038*/ 	.word	0x00000000


	//----- nvinfo : EIATTR_MIN_STACK_SIZE
	.align		4
.L_28:
        /*003c*/ 	.byte	0x04, 0x12
        /*003e*/ 	.short	(.L_30 - .L_29)
	.align		4
.L_29:
        /*0040*/ 	.word	index@(_ZN7cutlass13device_kernelINS_4gemm6kernel13GemmUniversalIN4cute5tupleIJiiiiEEENS1_10collective13CollectiveMmaINS1_35MainloopSm100TmaUmmaWarpSpecializedILi4ELi2ELi2ENS5_IJNS4_1CILi1EEESB_SB_EEEEENS5_IJNSA_ILi128EEENSA_ILi256EEENSA_ILi32EEEEEENS_12float_e4m3_tENS5_IJlSB_lEEESI_SJ_NS4_8TiledMMAINS4_8MMA_AtomIJNS4_10MMA_TraitsINS4_19SM100_MMA_F8F6F4_SSEJSI_SI_fSE_SF_NS4_17integral_constantINS4_4UMMA5MajorELSQ_0EEESR_NSO_INSP_7ScaleInELSS_0EEEST_EEEEEENS4_6LayoutISC_NS5_IJNSA_ILi0EEESX_SX_EEEEENS5_IJNS4_10UnderscoreES10_S10_EEEEENS4_13SM90_TMA_LOADENS4_14ComposedLayoutINS4_7SwizzleILi1ELi4ELi3EEENS4_18smem_ptr_flag_bitsILi8EEENSW_INS5_IJNSA_ILi8EEESG_EEENS5_IJSG_SB_EEEEEEEvNS4_8identityES13_S1D_vS1E_EENS_8epilogue10collective18CollectiveEpilogueINS1G_23Sm100TmaWarpSpecializedILi4ELi2ELi64ELb0ELb0EEEJSH_NS5_IJNSW_ISE_SB_EENSW_INSA_ILi64EEESB_EEEEESI_SJ_SI_SJ_NS1G_6fusion15FusionCallbacksIS1K_NS1P_17LinearCombinationISI_fSI_fLNS_15FloatRoundStyleE2EEESH_S1O_JEEENS4_5SM1004TMEM4LOAD26SM100_TMEM_LOAD_32dp32b64xES13_NS14_INS15_ILi2ELi4ELi3EEES18_NSW_INS5_IJS19_S1M_EEENS5_IJS1M_SB_EEEEEEENS4_39AutoVectorizingCopyWithAssumedAlignmentILi128EEENS4_14SM90_TMA_STOREES23_S25_S25_EEEvvEEEEvNT_6ParamsE)
        /*0044*/ 	.word	0x00000000
.L_30:


//--------------------- .nv.compat                --------------------------
	.section	.nv.compat,"",@"SHT_CUDA_COMPAT_INFO"
	.align	4
        /*0000*/ 	.byte	0x02, 0x09, 0x01, 0x00, 0x02, 0x02, 0x02, 0x00, 0x02, 0x05, 0x05, 0x00, 0x03, 0x07, 0x01, 0x01
        /*0010*/ 	.byte	0x02, 0x03, 0x01, 0x00, 0x02, 0x06, 0x01, 0x00, 0x04, 0x0b, 0x08, 0x00, 0x09, 0x00, 0x00, 0x00
        /*0020*/ 	.byte	0x00, 0x00, 0x00, 0x00


//--------------------- .nv.info._ZN7cutlass13device_kernelINS_4gemm6kernel13GemmUniversalIN4cute5tupleIJiiiiEEENS1_10collective13CollectiveMmaINS1_35MainloopSm100TmaUmmaWarpSpecializedILi4ELi2ELi2ENS5_IJNS4_1CILi1EEESB_SB_EEEEENS5_IJNSA_ILi128EEENSA_ILi256EEENSA_ILi32EEEEEENS_12float_e4m3_tENS5_IJlSB_lEEESI_SJ_NS4_8TiledMMAINS4_8MMA_AtomIJNS4_10MMA_TraitsINS4_19SM100_MMA_F8F6F4_SSEJSI_SI_fSE_SF_NS4_17integral_constantINS4_4UMMA5MajorELSQ_0EEESR_NSO_INSP_7ScaleInELSS_0EEEST_EEEEEENS4_6LayoutISC_NS5_IJNSA_ILi0EEESX_SX_EEEEENS5_IJNS4_10UnderscoreES10_S10_EEEEENS4_13SM90_TMA_LOADENS4_14ComposedLayoutINS4_7SwizzleILi1ELi4ELi3EEENS4_18smem_ptr_flag_bitsILi8EEENSW_INS5_IJNSA_ILi8EEESG_EEENS5_IJSG_SB_EEEEEEEvNS4_8identityES13_S1D_vS1E_EENS_8epilogue10collective18CollectiveEpilogueINS1G_23Sm100TmaWarpSpecializedILi4ELi2ELi64ELb0ELb0EEEJSH_NS5_IJNSW_ISE_SB_EENSW_INSA_ILi64EEESB_EEEEESI_SJ_SI_SJ_NS1G_6fusion15FusionCallbacksIS1K_NS1P_17LinearCombinationISI_fSI_fLNS_15FloatRoundStyleE2EEESH_S1O_JEEENS4_5SM1004TMEM4LOAD26SM100_TMEM_LOAD_32dp32b64xES13_NS14_INS15_ILi2ELi4ELi3EEES18_NSW_INS5_IJS19_S1M_EEENS5_IJS1M_SB_EEEEEEENS4_39AutoVectorizingCopyWithAssumedAlignmentILi128EEENS4_14SM90_TMA_STOREES23_S25_S25_EEEvvEEEEvNT_6ParamsE --------------------------
	.section	.nv.info._ZN7cutlass13device_kernelINS_4gemm6kernel13GemmUniversalIN4cute5tupleIJiiiiEEENS1_10collective13CollectiveMmaINS1_35MainloopSm100TmaUmmaWarpSpecializedILi4ELi2ELi2ENS5_IJNS4_1CILi1EEESB_SB_EEEEENS5_IJNSA_ILi128EEENSA_ILi256EEENSA_ILi32EEEEEENS_12float_e4m3_tENS5_IJlSB_lEEESI_SJ_NS4_8TiledMMAINS4_8MMA_AtomIJNS4_10MMA_TraitsINS4_19SM100_MMA_F8F6F4_SSEJSI_SI_fSE_SF_NS4_17integral_constantINS4_4UMMA5MajorELSQ_0EEESR_NSO_INSP_7ScaleInELSS_0EEEST_EEEEEENS4_6LayoutISC_NS5_IJNSA_ILi0EEESX_SX_EEEEENS5_IJNS4_10UnderscoreES10_S10_EEEEENS4_13SM90_TMA_LOADENS4_14ComposedLayoutINS4_7SwizzleILi1ELi4ELi3EEENS4_18smem_ptr_flag_bitsILi8EEENSW_INS5_IJNSA_ILi8EEESG_EEENS5_IJSG_SB_EEEEEEEvNS4_8identityES13_S1D_vS1E_EENS_8epilogue10collective18CollectiveEpilogueINS1G_23Sm100TmaWarpSpecializedILi4ELi2ELi64ELb0ELb0EEEJSH_NS5_IJNSW_ISE_SB_EENSW_INSA_ILi64EEESB_EEEEESI_SJ_SI_SJ_NS1G_6fusion15FusionCallbacksIS1K_NS1P_17LinearCombinationISI_fSI_fLNS_15FloatRoundStyleE2EEESH_S1O_JEEENS4_5SM1004TMEM4LOAD26SM100_TMEM_LOAD_32dp32b64xES13_NS14_INS15_ILi2ELi4ELi3EEES18_NSW_INS5_IJS19_S1M_EEENS5_IJS1M_SB_EEEEEEENS4_39AutoVectorizingCopyWithAssumedAlignmentILi128EEENS4_14SM90_TMA_STOREES23_S25_S25_EEEvvEEEEvNT_6ParamsE,"",@"SHT_CUDA_INFO"
	.sectionflags	@""
	.align	4


	//----- nvinfo : EIATTR_CUDA_API_VERSION
	.align		4
        /*0000*/ 	.byte	0x04, 0x37
        /*0002*/ 	.short	(.L_32 - .L_31)
.L_31:
        /*0004*/ 	.word	0x00000082


	//----- nvinfo : EIATTR_KPARAM_INFO
	.align		4
.L_32:
        /*0008*/ 	.byte	0x04, 0x17
        /*000a*/ 	.short	(.L_34 - .L_33)
.L_33:
        /*000c*/ 	.word	0x00000000
        /*0010*/ 	.short	0x0000
        /*0012*/ 	.short	0x0000
        /*0014*/ 	.byte	0x00, 0xf0, 0x01, 0x20


	//----- nvinfo : EIATTR_AT_ENTRY_FRAGMENTS
	.align		4
.L_34:
        /*0018*/ 	.byte	0x04, 0x4f
        /*001a*/ 	.short	(.L_36 - .L_35)


	//   ....[0]....
.L_35:
        /*001c*/ 	.word	0x00000006


	//----- nvinfo : EIATTR_RESERVED_SMEM_USED
	.align		4
.L_36:
        /*0020*/ 	.byte	0x01, 0x41
	.zero		2


	//----- nvinfo : EIATTR_SPARSE_MMA_MASK
	.align		4
        /*0024*/ 	.byte	0x03, 0x50
        /*0026*/ 	.short	0x0000


	//----- nvinfo : EIATTR_TCGEN05_1CTA_USED
	.align		4
        /*0028*/ 	.byte	0x01, 0x51
	.zero		2


	//----- nvinfo : EIATTR_MAXREG_COUNT
	.align		4
        /*002c*/ 	.byte	0x03, 0x1b
        /*002e*/ 	.short	0x00ff


	//----- nvinfo : EIATTR_NUM_BARRIERS
	.align		4
        /*0030*/ 	.byte	0x02, 0x4c
        /*0032*/ 	.byte	0x07
	.zero		1


	//----- nvinfo : EIATTR_EXTERNS
	.align		4
        /*0034*/ 	.byte	0x04, 0x0f
        /*0036*/ 	.short	(.L_38 - .L_37)


	//   ....[0]....
	.align		4
.L_37:
        /*0038*/ 	.word	index@(__assertfail)


	//----- nvinfo : EIATTR_MERCURY_ISA_VERSION
	.align		4
.L_38:
        /*003c*/ 	.byte	0x03, 0x5f
        /*003e*/ 	.short	0x0101


	//----- nvinfo : EIATTR_INT_WARP_WIDE_INSTR_OFFSETS
	.align		4
        /*0040*/ 	.byte	0x04, 0x31
        /*0042*/ 	.short	(.L_40 - .L_39)


	//   ....[0]....
.L_39:
        /*0044*/ 	.word	0x00001da0


	//   ....[1]....
        /*0048*/ 	.word	0x00003580


	//   ....[2]....
        /*004c*/ 	.word	0x000035a0


	//   ....[3]....
        /*0050*/ 	.word	0x000035d0


	//   ....[4]....
        /*0054*/ 	.word	0x00003f10


	//   ....[5]....
        /*0058*/ 	.word	0x00003f80


	//   ....[6]....
        /*005c*/ 	.word	0x00004060


	//   ....[7]....
        /*0060*/ 	.word	0x000040e0


	//   ....[8]....
        /*0064*/ 	.word	0x000041f0


	//   ....[9]....
        /*0068*/ 	.word	0x00004280


	//   ....[10]....
        /*006c*/ 	.word	0x00004460


	//   ....[11]....
        /*0070*/ 	.word	0x000045c0


	//----- nvinfo : EIATTR_COOP_GROUP_MASK_REGIDS
	.align		4
.L_40:
        /*0074*/ 	.byte	0x04, 0x29
        /*0076*/ 	.short	(.L_42 - .L_41)


	//   ....[0]....
.L_41:
        /*0078*/ 	.word	0xffffffff


	//   ....[1]....
        /*007c*/ 	.word	0xffffffff


	//   ....[2]....
        /*0080*/ 	.word	0xffffffff


	//   ....[3]....
        /*0084*/ 	.word	0xffffffff


	//   ....[4]....
        /*0088*/ 	.word	0xffffffff


	//   ....[5]....
        /*008c*/ 	.word	0xffffffff


	//   ....[6]....
        /*0090*/ 	.word	0xffffffff


	//   ....[7]....
        /*0094*/ 	.word	0xffffffff


	//   ....[8]....
        /*0098*/ 	.word	0xffffffff


	//   ....[9]....
        /*009c*/ 	.word	0xffffffff


	//   ....[10]....
        /*00a0*/ 	.word	0xffffffff


	//   ....[11]....
        /*00a4*/ 	.word	0xffffffff


	//   ....[12]....
        /*00a8*/ 	.word	0xffffffff


	//----- nvinfo : EIATTR_COOP_GROUP_INSTR_OFFSETS
	.align		4
.L_42:
        /*00ac*/ 	.byte	0x04, 0x28
        /*00ae*/ 	.short	(.L_44 - .L_43)


	//   ....[0]....
.L_43:
        /*00b0*/ 	.word	0x00000090


	//   ....[1]....
        /*00b4*/ 	.word	0x000004d0


	//   ....[2]....
        /*00b8*/ 	.word	0x00000640


	//   ....[3]....
        /*00bc*/ 	.word	0x000007e0


	//   ....[4]....
        /*00c0*/ 	.word	0x000008e0


	//   ....[5]....
        /*00c4*/ 	.word	0x00000a50


	//   ....[6]....
        /*00c8*/ 	.word	0x00000bb0


	//   ....[7]....
        /*00cc*/ 	.word	0x00001c80


	//   ....[8]....
        /*00d0*/ 	.word	0x00002a60


	//   ....[9]....
        /*00d4*/ 	.word	0x00002c70


	//   ....[10]....
        /*00d8*/ 	.word	0x00002ca0


	//   ....[11]....
        /*00dc*/ 	.word	0x00003460


	//   ....[12]....
        /*00e0*/ 	.word	0x00003690


	//----- nvinfo : EIATTR_VRC_CTA_INIT_COUNT
	.align		4
.L_44:
        /*00e4*/ 	.byte	0x02, 0x4a
        /*00e6*/ 	.byte	0x80
	.zero		1


	//----- nvinfo : EIATTR_SYSCALL_OFFSETS
	.align		4
        /*00e8*/ 	.byte	0x04, 0x46
        /*00ea*/ 	.short	(.L_46 - .L_45)


	//   ....[0]....
.L_45:
        /*00ec*/ 	.word	0x00005030


	//   ....[1]....
        /*00f0*/ 	.word	0x00005170


	//   ....[2]....
        /*00f4*/ 	.word	0x000059d0


	//   ....[3]....
        /*00f8*/ 	.word	0x00006ff0


	//   ....[4]....
        /*00fc*/ 	.word	0x000085a0


	//   ....[5]....
        /*0100*/ 	.word	0x00009b70


	//----- nvinfo : EIATTR_MBARRIER_INSTR_OFFSETS
	.align		4
.L_46:
        /*0104*/ 	.byte	0x04, 0x39
        /*0106*/ 	.short	(.L_48 - .L_47)


	//   ....[0]....
.L_47:
        /*0108*/ 	.word	0x000005b0
        /*010c*/ 	.word	0x000000ff
        /*0110*/ 	.word	0x00000000
        /*0114*/ 	.short	0x0100
        /*0116*/ 	.byte	0x05
	.zero		1


	//   ....[1]....
        /*0118*/ 	.word	0x000005c0
        /*011c*/ 	.word	0x000000ff
        /*0120*/ 	.word	0x00000020
        /*0124*/ 	.short	0x0100
        /*0126*/ 	.byte	0x05
	.zero		1


	//   ....[2]....
        /*0128*/ 	.word	0x000005d0
        /*012c*/ 	.word	0x000000ff
        /*0130*/ 	.word	0x00000008
        /*0134*/ 	.short	0x0100
        /*0136*/ 	.byte	0x05
	.zero		1


	//   ....[3]....
        /*0138*/ 	.word	0x000005e0
        /*013c*/ 	.word	0x000000ff
        /*0140*/ 	.word	0x00000028
        /*0144*/ 	.short	0x0100
        /*0146*/ 	.byte	0x05
	.zero		1


	//   ....[4]....
        /*0148*/ 	.word	0x000005f0
        /*014c*/ 	.word	0x000000ff
        /*0150*/ 	.word	0x00000010
        /*0154*/ 	.short	0x0100
        /*0156*/ 	.byte	0x05
	.zero		1


	//   ....[5]....
        /*0158*/ 	.word	0x00000600
        /*015c*/ 	.word	0x000000ff
        /*0160*/ 	.word	0x00000030
        /*0164*/ 	.short	0x0100
        /*0166*/ 	.byte	0x05
	.zero		1


	//   ....[6]....
        /*0168*/ 	.word	0x00000610
        /*016c*/ 	.word	0x000000ff
        /*0170*/ 	.word	0x00000018
        /*0174*/ 	.short	0x0100
        /*0176*/ 	.byte	0x05
	.zero		1


	//   ....[7]....
        /*0178*/ 	.word	0x00000620
        /*017c*/ 	.word	0x000000ff
        /*0180*/ 	.word	0x00000038
        /*0184*/ 	.short	0x0100
        /*0186*/ 	.byte	0x05
	.zero		1


	//   ....[8]....
        /*0188*/ 	.word	0x00000750
        /*018c*/ 	.word	0x000000ff
        /*0190*/ 	.word	0x00000040
        /*0194*/ 	.short	0x0100
        /*0196*/ 	.byte	0x07
	.zero		1


	//   ....[9]....
        /*0198*/ 	.word	0x00000760
        /*019c*/ 	.word	0x000000ff
        /*01a0*/ 	.word	0x00000060
        /*01a4*/ 	.short	0x0100
        /*01a6*/ 	.byte	0x07
	.zero		1


	//   ....[10]....
        /*01a8*/ 	.word	0x00000770
        /*01ac*/ 	.word	0x000000ff
        /*01b0*/ 	.word	0x00000048
        /*01b4*/ 	.short	0x0100
        /*01b6*/ 	.byte	0x07
	.zero		1


	//   ....[11]....
        /*01b8*/ 	.word	0x00000780
        /*01bc*/ 	.word	0x000000ff
        /*01c0*/ 	.word	0x00000068
        /*01c4*/ 	.short	0x0100
        /*01c6*/ 	.byte	0x07
	.zero		1


	//   ....[12]....
        /*01c8*/ 	.word	0x00000790
        /*01cc*/ 	.word	0x000000ff
        /*01d0*/ 	.word	0x00000050
        /*01d4*/ 	.short	0x0100
        /*01d6*/ 	.byte	0x07
	.zero		1


	//   ....[13]....
        /*01d8*/ 	.word	0x000007a0
        /*01dc*/ 	.word	0x000000ff
        /*01e0*/ 	.word	0x00000070
        /*01e4*/ 	.short	0x0100
        /*01e6*/ 	.byte	0x07
	.zero		1


	//   ....[14]....
        /*01e8*/ 	.word	0x000007b0
        /*01ec*/ 	.word	0x000000ff
        /*01f0*/ 	.word	0x00000058
        /*01f4*/ 	.short	0x0100
        /*01f6*/ 	.byte	0x07
	.zero		1


	//   ....[15]....
        /*01f8*/ 	.word	0x000007c0
        /*01fc*/ 	.word	0x000000ff
        /*0200*/ 	.word	0x00000078
        /*0204*/ 	.short	0x0100
        /*0206*/ 	.byte	0x07
	.zero		1


	//   ....[16]....
        /*0208*/ 	.word	0x000008b0
        /*020c*/ 	.word	0x000000ff
        /*0210*/ 	.word	0x00000080
        /*0214*/ 	.short	0x0100
        /*0216*/ 	.byte	0x05
	.zero		1


	//   ....[17]....
        /*0218*/ 	.word	0x000008c0
        /*021c*/ 	.word	0x000000ff
        /*0220*/ 	.word	0x00000088
        /*0224*/ 	.short	0x0100
        /*0226*/ 	.byte	0x05
	.zero		1


	//   ....[18]....
        /*0228*/ 	.word	0x00000a00
        /*022c*/ 	.word	0x000000ff
        /*0230*/ 	.word	0x00000090
        /*0234*/ 	.short	0x0100
        /*0236*/ 	.byte	0x05
	.zero		1


	//   ....[19]....
        /*0238*/ 	.word	0x00000a10
        /*023c*/ 	.word	0x000000ff
        /*0240*/ 	.word	0x000000a0
        /*0244*/ 	.short	0x0100
        /*0246*/ 	.byte	0x05
	.zero		1


	//   ....[20]....
        /*0248*/ 	.word	0x00000a20
        /*024c*/ 	.word	0x000000ff
        /*0250*/ 	.word	0x00000098
        /*0254*/ 	.short	0x0100
        /*0256*/ 	.byte	0x05
	.zero		1


	//   ....[21]....
        /*0258*/ 	.word	0x00000a30
        /*025c*/ 	.word	0x000000ff
        /*0260*/ 	.word	0x000000a8
        /*0264*/ 	.short	0x0100
        /*0266*/ 	.byte	0x05
	.zero		1


	//   ....[22]....
        /*0268*/ 	.word	0x00000b60
        /*026c*/ 	.word	0x000000ff
        /*0270*/ 	.word	0x000000b0
        /*0274*/ 	.short	0x0100
        /*0276*/ 	.byte	0x07
	.zero		1


	//   ....[23]....
        /*0278*/ 	.word	0x00000b70
        /*027c*/ 	.word	0x000000ff
        /*0280*/ 	.word	0x000000c0
        /*0284*/ 	.short	0x0100
        /*0286*/ 	.byte	0x07
	.zero		1


	//   ....[24]....
        /*0288*/ 	.word	0x00000b80
        /*028c*/ 	.word	0x000000ff
        /*0290*/ 	.word	0x000000b8
        /*0294*/ 	.short	0x0100
        /*0296*/ 	.byte	0x07
	.zero		1


	//   ....[25]....
        /*0298*/ 	.word	0x00000b90
        /*029c*/ 	.word	0x000000ff
        /*02a0*/ 	.word	0x000000c8
        /*02a4*/ 	.short	0x0100
        /*02a6*/ 	.byte	0x07
	.zero		1


	//   ....[26]....
        /*02a8*/ 	.word	0x00000c80
        /*02ac*/ 	.word	0x000000ff
        /*02b0*/ 	.word	0x000000d0
        /*02b4*/ 	.short	0x0100
        /*02b6*/ 	.byte	0x05
	.zero		1


	//   ....[27]....
        /*02b8*/ 	.word	0x00000c90
        /*02bc*/ 	.word	0x000000ff
        /*02c0*/ 	.word	0x000000e0
        /*02c4*/ 	.short	0x0100
        /*02c6*/ 	.byte	0x05
	.zero		1


	//   ....[28]....
        /*02c8*/ 	.word	0x00000ca0
        /*02cc*/ 	.word	0x000000ff
        /*02d0*/ 	.word	0x000000d8
        /*02d4*/ 	.short	0x0100
        /*02d6*/ 	.byte	0x05
	.zero		1


	//   ....[29]....
        /*02d8*/ 	.word	0x00000cb0
        /*02dc*/ 	.word	0x000000ff
        /*02e0*/ 	.word	0x000000e8
        /*02e4*/ 	.short	0x0100
        /*02e6*/ 	.byte	0x05
	.zero		1


	//   ....[30]....
        /*02e8*/ 	.word	0x00001580
        /*02ec*/ 	.word	0x00000003
        /*02f0*/ 	.word	0x000000e0
        /*02f4*/ 	.short	0x010a
        /*02f6*/ 	.byte	0xff
	.zero		1


	//   ....[31]....
        /*02f8*/ 	.word	0x000015b0
        /*02fc*/ 	.word	0x00000003
        /*0300*/ 	.word	0x000000d0
        /*0304*/ 	.short	0x0101
        /*0306*/ 	.byte	0xff
	.zero		1


	//   ....[32]....
        /*0308*/ 	.word	0x00001680
        /*030c*/ 	.word	0x000000ff
        /*0310*/ 	.word	0x00000020
        /*0314*/ 	.short	0x010a
        /*0316*/ 	.byte	0x08
	.zero		1


	//   ....[33]....
        /*0318*/ 	.word	0x00001720
        /*031c*/ 	.word	0x000000ff
        /*0320*/ 	.word	0x00000020
        /*0324*/ 	.short	0x010a
        /*0326*/ 	.byte	0x21
	.zero		1


	//   ....[34]....
        /*0328*/ 	.word	0x00001870
        /*032c*/ 	.word	0x000000ff
        /*0330*/ 	.word	0x00000020
        /*0334*/ 	.short	0x010a
        /*0336*/ 	.byte	0x08
	.zero		1


	//   ....[35]....
        /*0338*/ 	.word	0x00001980
        /*033c*/ 	.word	0x000000ff
        /*0340*/ 	.word	0x00000088
        /*0344*/ 	.short	0x0101
        /*0346*/ 	.byte	0x04
	.zero		1


	//   ....[36]....
        /*0348*/ 	.word	0x000019a0
        /*034c*/ 	.word	0x000000ff
        /*0350*/ 	.word	0x00000020
        /*0354*/ 	.short	0x010a
        /*0356*/ 	.byte	0x08
	.zero		1


	//   ....[37]....
        /*0358*/ 	.word	0x00001a20
        /*035c*/ 	.word	0x000000ff
        /*0360*/ 	.word	0x00000020
        /*0364*/ 	.short	0x010a
        /*0366*/ 	.byte	0x11
	.zero		1


	//   ....[38]....
        /*0368*/ 	.word	0x00001b70
        /*036c*/ 	.word	0x000000ff
        /*0370*/ 	.word	0x00000020
        /*0374*/ 	.short	0x010a
        /*0376*/ 	.byte	0x08
	.zero		1


	//   ....[39]....
        /*0378*/ 	.word	0x00001cb0
        /*037c*/ 	.word	0x00000002
        /*0380*/ 	.word	0x00000090
        /*0384*/ 	.short	0x010a
        /*0386*/ 	.byte	0xff
	.zero		1


	//   ....[40]....
        /*0388*/ 	.word	0x00001d70
        /*038c*/ 	.word	0x00000002
        /*0390*/ 	.word	0x00000000
        /*0394*/ 	.short	0x0101
        /*0396*/ 	.byte	0xff
	.zero		1


	//   ....[41]....
        /*0398*/ 	.word	0x000022d0
        /*039c*/ 	.word	0x000000ff
        /*03a0*/ 	.word	0x00000000
        /*03a4*/ 	.short	0x010a
        /*03a6*/ 	.byte	0x05
	.zero		1


	//   ....[42]....
        /*03a8*/ 	.word	0x00002360
        /*03ac*/ 	.word	0x000000ff
        /*03b0*/ 	.word	0x00000000
        /*03b4*/ 	.short	0x010a
        /*03b6*/ 	.byte	0x05
	.zero		1


	//   ....[43]....
        /*03b8*/ 	.word	0x000023f0
        /*03bc*/ 	.word	0x000000ff
        /*03c0*/ 	.word	0x00000000
        /*03c4*/ 	.short	0x010a
        /*03c6*/ 	.byte	0x05
	.zero		1


	//   ....[44]....
        /*03c8*/ 	.word	0x00002490
        /*03cc*/ 	.word	0x00000000
        /*03d0*/ 	.word	0x00000000
        /*03d4*/ 	.short	0x010a
        /*03d6*/ 	.byte	0xff
	.zero		1


	//   ....[45]....
        /*03d8*/ 	.word	0x000025b0
        /*03dc*/ 	.word	0x00000000
        /*03e0*/ 	.word	0x000000d0
        /*03e4*/ 	.short	0x010a
        /*03e6*/ 	.byte	0xff
	.zero		1


	//   ....[46]....
        /*03e8*/ 	.word	0x00002610
        /*03ec*/ 	.word	0x00000004
        /*03f0*/ 	.word	0x00000000
        /*03f4*/ 	.short	0x0101
        /*03f6*/ 	.byte	0xff
	.zero		1


	//   ....[47]....
        /*03f8*/ 	.word	0x00002630
        /*03fc*/ 	.word	0x000000ff
        /*0400*/ 	.word	0x000000a0
        /*0404*/ 	.short	0x010a
        /*0406*/ 	.byte	0x05
	.zero		1


	//   ....[48]....
        /*0408*/ 	.word	0x00002750
        /*040c*/ 	.word	0x00000000
        /*0410*/ 	.word	0x00000090
        /*0414*/ 	.short	0x010a
        /*0416*/ 	.byte	0xff
	.zero		1


	//   ....[49]....
        /*0418*/ 	.word	0x00002860
        /*041c*/ 	.word	0x00000000
        /*0420*/ 	.word	0x00000000
        /*0424*/ 	.short	0x0101
        /*0426*/ 	.byte	0xff
	.zero		1


	//   ....[50]....
        /*0428*/ 	.word	0x000028f0
        /*042c*/ 	.word	0x000000ff
        /*0430*/ 	.word	0x000000a0
        /*0434*/ 	.short	0x0106
        /*0436*/ 	.byte	0x05
	.zero		1


	//   ....[51]....
        /*0438*/ 	.word	0x00002910
        /*043c*/ 	.word	0x000000ff
        /*0440*/ 	.word	0x000000a0
        /*0444*/ 	.short	0x010a
        /*0446*/ 	.byte	0x05
	.zero		1


	//   ....[52]....
        /*0448*/ 	.word	0x000029a0
        /*044c*/ 	.word	0x000000ff
        /*0450*/ 	.word	0x000000a0
        /*0454*/ 	.short	0x0106
        /*0456*/ 	.byte	0x04
	.zero		1


	//   ....[53]....
        /*0458*/ 	.word	0x000029e0
        /*045c*/ 	.word	0x00000000
        /*0460*/ 	.word	0x000000a0
        /*0464*/ 	.short	0x010a
        /*0466*/ 	.byte	0xff
	.zero		1


	//   ....[54]....
        /*0468*/ 	.word	0x00002ec0
        /*046c*/ 	.word	0x00000000
        /*0470*/ 	.word	0x00000090
        /*0474*/ 	.short	0x010a
        /*0476*/ 	.byte	0xff
	.zero		1


	//   ....[55]....
        /*0478*/ 	.word	0x00002fc0
        /*047c*/ 	.word	0x00000003
        /*0480*/ 	.word	0x00000000
        /*0484*/ 	.short	0x0101
        /*0486*/ 	.byte	0xff
	.zero		1


	//   ....[56]....
        /*0488*/ 	.word	0x00002fd0
        /*048c*/ 	.word	0x000000ff
        /*0490*/ 	.word	0x00000000
        /*0494*/ 	.short	0x010a
        /*0496*/ 	.byte	0x04
	.zero		1


	//   ....[57]....
        /*0498*/ 	.word	0x00002ff0
        /*049c*/ 	.word	0x000000ff
        /*04a0*/ 	.word	0x000000c0
        /*04a4*/ 	.short	0x010a
        /*04a6*/ 	.byte	0x09
	.zero		1


	//   ....[58]....
        /*04a8*/ 	.word	0x000030d0
        /*04ac*/ 	.word	0x000000ff
        /*04b0*/ 	.word	0x00000000
        /*04b4*/ 	.short	0x010a
        /*04b6*/ 	.byte	0x07
	.zero		1


	//   ....[59]....
        /*04b8*/ 	.word	0x00003200
        /*04bc*/ 	.word	0x000000ff
        /*04c0*/ 	.word	0x00000000
        /*04c4*/ 	.short	0x010a
        /*04c6*/ 	.byte	0x04
	.zero		1


	//   ....[60]....
        /*04c8*/ 	.word	0x000033b0
        /*04cc*/ 	.word	0x000000ff
        /*04d0*/ 	.word	0x00000000
        /*04d4*/ 	.short	0x010a
        /*04d6*/ 	.byte	0x05
	.zero		1


	//   ....[61]....
        /*04d8*/ 	.word	0x00003440
        /*04dc*/ 	.word	0x000000ff
        /*04e0*/ 	.word	0x00000000
        /*04e4*/ 	.short	0x010a
        /*04e6*/ 	.byte	0x07
	.zero		1


	//   ....[62]....
        /*04e8*/ 	.word	0x000038c0
        /*04ec*/ 	.word	0x00000000
        /*04f0*/ 	.word	0x00000090
        /*04f4*/ 	.short	0x010a
        /*04f6*/ 	.byte	0xff
	.zero		1


	//   ....[63]....
        /*04f8*/ 	.word	0x00003980
        /*04fc*/ 	.word	0x00000000
        /*0500*/ 	.word	0x00000000
        /*0504*/ 	.short	0x0101
        /*0506*/ 	.byte	0xff
	.zero		1


	//   ....[64]....
        /*0508*/ 	.word	0x00003ca0
        /*050c*/ 	.word	0x000000ff
        /*0510*/ 	.word	0x00000088
        /*0514*/ 	.short	0x010a
        /*0516*/ 	.byte	0x07
	.zero		1


	//   ....[65]....
        /*0518*/ 	.word	0x00003e90
        /*051c*/ 	.word	0x000000ff
        /*0520*/ 	.word	0x00000060
        /*0524*/ 	.short	0x010a
        /*0526*/ 	.byte	0x07
	.zero		1


	//   ....[66]....
        /*0528*/ 	.word	0x00004000
        /*052c*/ 	.word	0x000000ff
        /*0530*/ 	.word	0x00000040
        /*0534*/ 	.short	0x010b
        /*0536*/ 	.byte	0x07
	.zero		1


	//   ....[67]....
        /*0538*/ 	.word	0x00004010
        /*053c*/ 	.word	0x000000ff
        /*0540*/ 	.word	0x00000000
        /*0544*/ 	.short	0x0101
        /*0546*/ 	.byte	0x08
	.zero		1


	//   ....[68]....
        /*0548*/ 	.word	0x00004030
        /*054c*/ 	.word	0x000000ff
        /*0550*/ 	.word	0x00000068
        /*0554*/ 	.short	0x010a
        /*0556*/ 	.byte	0x07
	.zero		1


	//   ....[69]....
        /*0558*/ 	.word	0x00004190
        /*055c*/ 	.word	0x000000ff
        /*0560*/ 	.word	0x00000048
        /*0564*/ 	.short	0x010b
        /*0566*/ 	.byte	0x07
	.zero		1


	//   ....[70]....
        /*0568*/ 	.word	0x000041a0
        /*056c*/ 	.word	0x000000ff
        /*0570*/ 	.word	0x00000000
        /*0574*/ 	.short	0x0101
        /*0576*/ 	.byte	0x08
	.zero		1


	//   ....[71]....
        /*0578*/ 	.word	0x000041b0
        /*057c*/ 	.word	0x000000ff
        /*0580*/ 	.word	0x00000070
        /*0584*/ 	.short	0x010a
        /*0586*/ 	.byte	0x07
	.zero		1


	//   ....[72]....
        /*0588*/ 	.word	0x00004350
        /*058c*/ 	.word	0x000000ff
        /*0590*/ 	.word	0x00000050
        /*0594*/ 	.short	0x010b
        /*0596*/ 	.byte	0x07
	.zero		1


	//   ....[73]....
        /*0598*/ 	.word	0x000043c0
        /*059c*/ 	.word	0x000000ff
        /*05a0*/ 	.word	0x00000000
        /*05a4*/ 	.short	0x0101
        /*05a6*/ 	.byte	0x08
	.zero		1


	//   ....[74]....
        /*05a8*/ 	.word	0x000043f0
        /*05ac*/ 	.word	0x000000ff
        /*05b0*/ 	.word	0x00000078
        /*05b4*/ 	.short	0x010a
        /*05b6*/ 	.byte	0x07
	.zero		1


	//   ....[75]....
        /*05b8*/ 	.word	0x00004600
        /*05bc*/ 	.word	0x000000ff
        /*05c0*/ 	.word	0x00000058
        /*05c4*/ 	.short	0x010b
        /*05c6*/ 	.byte	0x07
	.zero		1


	//   ....[76]....
        /*05c8*/ 	.word	0x00004620
        /*05cc*/ 	.word	0x000000ff
        /*05d0*/ 	.word	0x00000000
        /*05d4*/ 	.short	0x0101
        /*05d6*/ 	.byte	0x0d
	.zero		1


	//   ....[77]....
        /*05d8*/ 	.word	0x00004650
        /*05dc*/ 	.word	0x000000ff
        /*05e0*/ 	.word	0x00000060
        /*05e4*/ 	.short	0x010a
        /*05e6*/ 	.byte	0x07
	.zero		1


	//   ....[78]....
        /*05e8*/ 	.word	0x00004670
        /*05ec*/ 	.word	0x000000ff
        /*05f0*/ 	.word	0x00000068
        /*05f4*/ 	.short	0x010a
        /*05f6*/ 	.byte	0x07
	.zero		1


	//   ....[79]....
        /*05f8*/ 	.word	0x00004690
        /*05fc*/ 	.word	0x000000ff
        /*0600*/ 	.word	0x00000070
        /*0604*/ 	.short	0x010a
        /*0606*/ 	.byte	0x07
	.zero		1


	//   ....[80]....
        /*0608*/ 	.word	0x000046d0
        /*060c*/ 	.word	0x00000000
        /*0610*/ 	.word	0x00000078
        /*0614*/ 	.short	0x010a
        /*0616*/ 	.byte	0xff
	.zero		1


	//   ....[81]....
        /*0618*/ 	.word	0x00004a00
        /*061c*/ 	.word	0x00000000
        /*0620*/ 	.word	0x00000090
        /*0624*/ 	.short	0x010a
        /*0626*/ 	.byte	0xff
	.zero		1


	//   ....[82]....
        /*0628*/ 	.word	0x00004b10
        /*062c*/ 	.word	0x00000000
        /*0630*/ 	.word	0x00000000
        /*0634*/ 	.short	0x0101
        /*0636*/ 	.byte	0xff
	.zero		1


	//   ....[83]....
        /*0638*/ 	.word	0x00005570
        /*063c*/ 	.word	0x00000003
        /*0640*/ 	.word	0x00000040
        /*0644*/ 	.short	0x010a
        /*0646*/ 	.byte	0xff
	.zero		1


	//   ....[84]....
        /*0648*/ 	.word	0x000055b0
        /*064c*/ 	.word	0x000000c1
        /*0650*/ 	.word	0x000000b0
        /*0654*/ 	.short	0x010a
        /*0656*/ 	.byte	0xff
	.zero		1


	//   ....[85]....
        /*0658*/ 	.word	0x000056e0
        /*065c*/ 	.word	0x00000003
        /*0660*/ 	.word	0x00000040
        /*0664*/ 	.short	0x010a
        /*0666*/ 	.byte	0xff
	.zero		1


	//   ....[86]....
        /*0668*/ 	.word	0x00005840
        /*066c*/ 	.word	0x00000000
        /*0670*/ 	.word	0x00000000
        /*0674*/ 	.short	0x0101
        /*0676*/ 	.byte	0xff
	.zero		1


	//   ....[87]....
        /*0678*/ 	.word	0x000058a0
        /*067c*/ 	.word	0x000000c1
        /*0680*/ 	.word	0x000000b0
        /*0684*/ 	.short	0x010a
        /*0686*/ 	.byte	0xff
	.zero		1


	//   ....[88]....
        /*0688*/ 	.word	0x00006c50
        /*068c*/ 	.word	0x000000cc
        /*0690*/ 	.word	0x00000040
        /*0694*/ 	.short	0x010a
        /*0696*/ 	.byte	0xff
	.zero		1


	//   ....[89]....
        /*0698*/ 	.word	0x00006d20
        /*069c*/ 	.word	0x000000cc
        /*06a0*/ 	.word	0x00000040
        /*06a4*/ 	.short	0x010a
        /*06a6*/ 	.byte	0xff
	.zero		1


	//   ....[90]....
        /*06a8*/ 	.word	0x00006e60
        /*06ac*/ 	.word	0x00000003
        /*06b0*/ 	.word	0x00000000
        /*06b4*/ 	.short	0x0101
        /*06b6*/ 	.byte	0xff
	.zero		1


	//   ....[91]....
        /*06b8*/ 	.word	0x00008200
        /*06bc*/ 	.word	0x00000000
        /*06c0*/ 	.word	0x00000040
        /*06c4*/ 	.short	0x010a
        /*06c6*/ 	.byte	0xff
	.zero		1


	//   ....[92]....
        /*06c8*/ 	.word	0x000082d0
        /*06cc*/ 	.word	0x00000000
        /*06d0*/ 	.word	0x00000040
        /*06d4*/ 	.short	0x010a
        /*06d6*/ 	.byte	0xff
	.zero		1


	//   ....[93]....
        /*06d8*/ 	.word	0x00008430
        /*06dc*/ 	.word	0x00000000
        /*06e0*/ 	.word	0x00000000
        /*06e4*/ 	.short	0x0101
        /*06e6*/ 	.byte	0xff
	.zero		1


	//   ....[94]....
        /*06e8*/ 	.word	0x000097e0
        /*06ec*/ 	.word	0x00000000
        /*06f0*/ 	.word	0x00000040
        /*06f4*/ 	.short	0x010a
        /*06f6*/ 	.byte	0xff
	.zero		1


	//   ....[95]....
        /*06f8*/ 	.word	0x000098b0
        /*06fc*/ 	.word	0x00000000
        /*0700*/ 	.word	0x00000040
        /*0704*/ 	.short	0x010a
        /*0706*/ 	.byte	0xff
	.zero		1


	//   ....[96]....
        /*0708*/ 	.word	0x00009a10
        /*070c*/ 	.word	0x00000000
        /*0710*/ 	.word	0x00000000
        /*0714*/ 	.short	0x0101
        /*0716*/ 	.byte	0xff
	.zero		1


	//   ....[97]....
        /*0718*/ 	.word	0x00009f00
        /*071c*/ 	.word	0x000000ff
        /*0720*/ 	.word	0x00000000
        /*0724*/ 	.short	0x0101
        /*0726*/ 	.byte	0x05
	.zero		1


	//   ....[98]....
        /*0728*/ 	.word	0x0000ae80
        /*072c*/ 	.word	0x00000003
        /*0730*/ 	.word	0x000000e0
        /*0734*/ 	.short	0x010a
        /*0736*/ 	.byte	0xff
	.zero		1


	//   ....[99]....
        /*0738*/ 	.word	0x0000aee0
        /*073c*/ 	.word	0x00000002
        /*0740*/ 	.word	0x00000020
        /*0744*/ 	.short	0x010a
        /*0746*/ 	.byte	0xff
	.zero		1


	//   ....[100]....
        /*0748*/ 	.word	0x0000af40
        /*074c*/ 	.word	0x00000002
        /*0750*/ 	.word	0x00000020
        /*0754*/ 	.short	0x010a
        /*0756*/ 	.byte	0xff
	.zero		1


	//   ....[101]....
        /*0758*/ 	.word	0x0000af90
        /*075c*/ 	.word	0x00000002
        /*0760*/ 	.word	0x00000090
        /*0764*/ 	.short	0x010a
        /*0766*/ 	.byte	0xff
	.zero		1


	//   ....[102]....
        /*0768*/ 	.word	0x0000aff0
        /*076c*/ 	.word	0x00000000
        /*0770*/ 	.word	0x00000000
        /*0774*/ 	.short	0x010a
        /*0776*/ 	.byte	0xff
	.zero		1


	//   ....[103]....
        /*0778*/ 	.word	0x0000b050
        /*077c*/ 	.word	0x00000000
        /*0780*/ 	.word	0x00000000
        /*0784*/ 	.short	0x010a
        /*0786*/ 	.byte	0xff
	.zero		1


	//   ....[104]....
        /*0788*/ 	.word	0x0000b0b0
        /*078c*/ 	.word	0x00000000
        /*0790*/ 	.word	0x00000000
        /*0794*/ 	.short	0x010a
        /*0796*/ 	.byte	0xff
	.zero		1


	//   ....[105]....
        /*0798*/ 	.word	0x0000b100
        /*079c*/ 	.word	0x00000000
        /*07a0*/ 	.word	0x000000d0
        /*07a4*/ 	.short	0x010a
        /*07a6*/ 	.byte	0xff
	.zero		1


	//   ....[106]....
        /*07a8*/ 	.word	0x0000b160
        /*07ac*/ 	.word	0x00000000
        /*07b0*/ 	.word	0x000000a0
        /*07b4*/ 	.short	0x010a
        /*07b6*/ 	.byte	0xff
	.zero		1


	//   ....[107]....
        /*07b8*/ 	.word	0x0000b1b0
        /*07bc*/ 	.word	0x00000000
        /*07c0*/ 	.word	0x00000090
        /*07c4*/ 	.short	0x010a
        /*07c6*/ 	.byte	0xff
	.zero		1


	//   ....[108]....
        /*07c8*/ 	.word	0x0000b210
        /*07cc*/ 	.word	0x00000000
        /*07d0*/ 	.word	0x000000a0
        /*07d4*/ 	.short	0x010a
        /*07d6*/ 	.byte	0xff
	.zero		1


	//   ....[109]....
        /*07d8*/ 	.word	0x0000b260
        /*07dc*/ 	.word	0x00000000
        /*07e0*/ 	.word	0x00000090
        /*07e4*/ 	.short	0x010a
        /*07e6*/ 	.byte	0xff
	.zero		1


	//   ....[110]....
        /*07e8*/ 	.word	0x0000b2c0
        /*07ec*/ 	.word	0x00000003
        /*07f0*/ 	.word	0x000000c0
        /*07f4*/ 	.short	0x010a
        /*07f6*/ 	.byte	0xff
	.zero		1


	//   ....[111]....
        /*07f8*/ 	.word	0x0000b320
        /*07fc*/ 	.word	0x00000000
        /*0800*/ 	.word	0x00000000
        /*0804*/ 	.short	0x010a
        /*0806*/ 	.byte	0xff
	.zero		1


	//   ....[112]....
        /*0808*/ 	.word	0x0000b380
        /*080c*/ 	.word	0x00000000
        /*0810*/ 	.word	0x00000000
        /*0814*/ 	.short	0x010a
        /*0816*/ 	.byte	0xff
	.zero		1


	//   ....[113]....
        /*0818*/ 	.word	0x0000b3e0
        /*081c*/ 	.word	0x00000000
        /*0820*/ 	.word	0x00000000
        /*0824*/ 	.short	0x010a
        /*0826*/ 	.byte	0xff
	.zero		1


	//   ....[114]....
        /*0828*/ 	.word	0x0000b430
        /*082c*/ 	.word	0x00000000
        /*0830*/ 	.word	0x00000090
        /*0834*/ 	.short	0x010a
        /*0836*/ 	.byte	0xff
	.zero		1


	//   ....[115]....
        /*0838*/ 	.word	0x0000b490
        /*083c*/ 	.word	0x00000000
        /*0840*/ 	.word	0x00000088
        /*0844*/ 	.short	0x010a
        /*0846*/ 	.byte	0xff
	.zero		1


	//   ....[116]....
        /*0848*/ 	.word	0x0000b4f0
        /*084c*/ 	.word	0x00000003
        /*0850*/ 	.word	0x00000060
        /*0854*/ 	.short	0x010a
        /*0856*/ 	.byte	0xff
	.zero		1


	//   ....[117]....
        /*0858*/ 	.word	0x0000b550
        /*085c*/ 	.word	0x00000003
        /*0860*/ 	.word	0x00000068
        /*0864*/ 	.short	0x010a
        /*0866*/ 	.byte	0xff
	.zero		1


	//   ....[118]....
        /*0868*/ 	.word	0x0000b5b0
        /*086c*/ 	.word	0x00000003
        /*0870*/ 	.word	0x00000070
        /*0874*/ 	.short	0x010a
        /*0876*/ 	.byte	0xff
	.zero		1


	//   ....[119]....
        /*0878*/ 	.word	0x0000b610
        /*087c*/ 	.word	0x00000003
        /*0880*/ 	.word	0x00000078
        /*0884*/ 	.short	0x010a
        /*0886*/ 	.byte	0xff
	.zero		1


	//   ....[120]....
        /*0888*/ 	.word	0x0000b670
        /*088c*/ 	.word	0x00000000
        /*0890*/ 	.word	0x00000060
        /*0894*/ 	.short	0x010a
        /*0896*/ 	.byte	0xff
	.zero		1


	//   ....[121]....
        /*0898*/ 	.word	0x0000b6d0
        /*089c*/ 	.word	0x00000000
        /*08a0*/ 	.word	0x00000068
        /*08a4*/ 	.short	0x010a
        /*08a6*/ 	.byte	0xff
	.zero		1


	//   ....[122]....
        /*08a8*/ 	.word	0x0000b730
        /*08ac*/ 	.word	0x00000000
        /*08b0*/ 	.word	0x00000070
        /*08b4*/ 	.short	0x010a
        /*08b6*/ 	.byte	0xff
	.zero		1


	//   ....[123]....
        /*08b8*/ 	.word	0x0000b780
        /*08bc*/ 	.word	0x00000000
        /*08c0*/ 	.word	0x00000090
        /*08c4*/ 	.short	0x010a
        /*08c6*/ 	.byte	0xff
	.zero		1


	//   ....[124]....
        /*08c8*/ 	.word	0x0000b7d0
        /*08cc*/ 	.word	0x00000003
        /*08d0*/ 	.word	0x00000040
        /*08d4*/ 	.short	0x010a
        /*08d6*/ 	.byte	0xff
	.zero		1


	//   ....[125]....
        /*08d8*/ 	.word	0x0000b820
        /*08dc*/ 	.word	0x000000c1
        /*08e0*/ 	.word	0x000000b0
        /*08e4*/ 	.short	0x010a
        /*08e6*/ 	.byte	0xff
	.zero		1


	//   ....[126]....
        /*08e8*/ 	.word	0x0000b870
        /*08ec*/ 	.word	0x000000cc
        /*08f0*/ 	.word	0x00000040
        /*08f4*/ 	.short	0x010a
        /*08f6*/ 	.byte	0xff
	.zero		1


	//   ....[127]....
        /*08f8*/ 	.word	0x0000b8c0
        /*08fc*/ 	.word	0x00000000
        /*0900*/ 	.word	0x00000040
        /*0904*/ 	.short	0x010a
        /*0906*/ 	.byte	0xff
	.zero		1


	//   ....[128]....
        /*0908*/ 	.word	0x0000b910
        /*090c*/ 	.word	0x00000000
        /*0910*/ 	.word	0x00000040
        /*0914*/ 	.short	0x010a
        /*0916*/ 	.byte	0xff
	.zero		1


	//----- nvinfo : EIATTR_NUM_MBARRIERS
	.align		4
.L_48:
        /*0918*/ 	.byte	0x03, 0x38
        /*091a*/ 	.short	0x001e


	//----- nvinfo : EIATTR_EXIT_INSTR_OFFSETS
	.align		4
        /*091c*/ 	.byte	0x04, 0x1c
        /*091e*/ 	.short	(.L_50 - .L_49)


	//   ....[0]....
.L_49:
        /*0920*/ 	.word	0x000024c0


	//   ....[1]....
        /*0924*/ 	.word	0x000029b0


	//   ....[2]....
        /*0928*/ 	.word	0x00002a10


	//   ....[3]....
        /*092c*/ 	.word	0x000036a0


	//   ....[4]....
        /*0930*/ 	.word	0x00004700


	//   ....[5]....
        /*0934*/ 	.word	0x00004740


	//   ....[6]....
        /*0938*/ 	.word	0x0000ae70


	//----- nvinfo : EIATTR_MAX_THREADS
	.align		4
.L_50:
        /*093c*/ 	.byte	0x04, 0x05
        /*093e*/ 	.short	(.L_52 - .L_51)
.L_51:
        /*0940*/ 	.word	0x00000100
        /*0944*/ 	.word	0x00000001
        /*0948*/ 	.word	0x00000001


	//----- nvinfo : EIATTR_CRS_STACK_SIZE
	.align		4
.L_52:
        /*094c*/ 	.byte	0x04, 0x1e
        /*094e*/ 	.short	(.L_54 - .L_53)
.L_53:
        /*0950*/ 	.word	0x00000000


	//----- nvinfo : EIATTR_CBANK_PARAM_SIZE
	.align		4
.L_54:
        /*0954*/ 	.byte	0x03, 0x19
        /*0956*/ 	.short	0x0800


	//----- nvinfo : EIATTR_PARAM_CBANK
	.align		4
        /*0958*/ 	.byte	0x04, 0x0a
        /*095a*/ 	.short	(.L_56 - .L_55)
	.align		4
.L_55:
        /*095c*/ 	.word	index@(.nv.constant0._ZN7cutlass13device_kernelINS_4gemm6kernel13GemmUniversalIN4cute5tupleIJiiiiEEENS1_10collective13CollectiveMmaINS1_35MainloopSm100TmaUmmaWarpSpecializedILi4ELi2ELi2ENS5_IJNS4_1CILi1EEESB_SB_EEEEENS5_IJNSA_ILi128EEENSA_ILi256EEENSA_ILi32EEEEEENS_12float_e4m3_tENS5_IJlSB_lEEESI_SJ_NS4_8TiledMMAINS4_8MMA_AtomIJNS4_10MMA_TraitsINS4_19SM100_MMA_F8F6F4_SSEJSI_SI_fSE_SF_NS4_17integral_constantINS4_4UMMA5MajorELSQ_0EEESR_NSO_INSP_7ScaleInELSS_0EEEST_EEEEEENS4_6LayoutISC_NS5_IJNSA_ILi0EEESX_SX_EEEEENS5_IJNS4_10UnderscoreES10_S10_EEEEENS4_13SM90_TMA_LOADENS4_14ComposedLayoutINS4_7SwizzleILi1ELi4ELi3EEENS4_18smem_ptr_flag_bitsILi8EEENSW_INS5_IJNSA_ILi8EEESG_EEENS5_IJSG_SB_EEEEEEEvNS4_8identityES13_S1D_vS1E_EENS_8epilogue10collective18CollectiveEpilogueINS1G_23Sm100TmaWarpSpecializedILi4ELi2ELi64ELb0ELb0EEEJSH_NS5_IJNSW_ISE_SB_EENSW_INSA_ILi64EEESB_EEEEESI_SJ_SI_SJ_NS1G_6fusion15FusionCallbacksIS1K_NS1P_17LinearCombinationISI_fSI_fLNS_15FloatRoundStyleE2EEESH_S1O_JEEENS4_5SM1004TMEM4LOAD26SM100_TMEM_LOAD_32dp32b64xES13_NS14_INS15_ILi2ELi4ELi3EEES18_NSW_INS5_IJS19_S1M_EEENS5_IJS1M_SB_EEEEEEENS4_39AutoVectorizingCopyWithAssumedAlignmentILi128EEENS4_14SM90_TMA_STOREES23_S25_S25_EEEvvEEEEvNT_6ParamsE)
        /*0960*/ 	.short	0x0380
        /*0962*/ 	.short	0x0800


	//----- nvinfo : EIATTR_SW_WAR
	.align		4
.L_56:
        /*0964*/ 	.byte	0x04, 0x36
        /*0966*/ 	.short	(.L_58 - .L_57)
.L_57:
        /*0968*/ 	.word	0x00000008
.L_58:


//--------------------- .nv.callgraph             --------------------------
	.section	.nv.callgraph,"",@"SHT_CUDA_CALLGRAPH"
	.align	4
	.sectionentsize	8
	.align		4
        /*0000*/ 	.word	0x00000000
	.align		4
        /*0004*/ 	.word	0xffffffff
	.align		4
        /*0008*/ 	.word	index@(_ZN7cutlass13device_kernelINS_4gemm6kernel13GemmUniversalIN4cute5tupleIJiiiiEEENS1_10collective13CollectiveMmaINS1_35MainloopSm100TmaUmmaWarpSpecializedILi4ELi2ELi2ENS5_IJNS4_1CILi1EEESB_SB_EEEEENS5_IJNSA_ILi128EEENSA_ILi256EEENSA_ILi32EEEEEENS_12float_e4m3_tENS5_IJlSB_lEEESI_SJ_NS4_8TiledMMAINS4_8MMA_AtomIJNS4_10MMA_TraitsINS4_19SM100_MMA_F8F6F4_SSEJSI_SI_fSE_SF_NS4_17integral_constantINS4_4UMMA5MajorELSQ_0EEESR_NSO_INSP_7ScaleInELSS_0EEEST_EEEEEENS4_6LayoutISC_NS5_IJNSA_ILi0EEESX_SX_EEEEENS5_IJNS4_10UnderscoreES10_S10_EEEEENS4_13SM90_TMA_LOADENS4_14ComposedLayoutINS4_7SwizzleILi1ELi4ELi3EEENS4_18smem_ptr_flag_bitsILi8EEENSW_INS5_IJNSA_ILi8EEESG_EEENS5_IJSG_SB_EEEEEEEvNS4_8identityES13_S1D_vS1E_EENS_8epilogue10collective18CollectiveEpilogueINS1G_23Sm100TmaWarpSpecializedILi4ELi2ELi64ELb0ELb0EEEJSH_NS5_IJNSW_ISE_SB_EENSW_INSA_ILi64EEESB_EEEEESI_SJ_SI_SJ_NS1G_6fusion15FusionCallbacksIS1K_NS1P_17LinearCombinationISI_fSI_fLNS_15FloatRoundStyleE2EEESH_S1O_JEEENS4_5SM1004TMEM4LOAD26SM100_TMEM_LOAD_32dp32b64xES13_NS14_INS15_ILi2ELi4ELi3EEES18_NSW_INS5_IJS19_S1M_EEENS5_IJS1M_SB_EEEEEEENS4_39AutoVectorizingCopyWithAssumedAlignmentILi128EEENS4_14SM90_TMA_STOREES23_S25_S25_EEEvvEEEEvNT_6ParamsE)
	.align		4
        /*000c*/ 	.word	index@(__assertfail)
	.align		4
        /*0010*/ 	.word	0x00000000
	.align		4
        /*0014*/ 	.word	0xfffffffe
	.align		4
        /*0018*/ 	.word	0x00000000
	.align		4
        /*001c*/ 	.word	0xfffffffd
	.align		4
        /*0020*/ 	.word	0x00000000
	.align		4
        /*0024*/ 	.word	0xfffffffc


//--------------------- .nv.constant4             --------------------------
	.section	.nv.constant4,"a",@progbits
	.align	8
	.align		8
.nv.constant4:
        /*0000*/ 	.dword	__assertfail
	.align		8
        /*0008*/ 	.dword	__unnamed_1
	.align		8
        /*0010*/ 	.dword	__unnamed_2
	.align		8
        /*0018*/ 	.dword	__unnamed_3
	.align		8
        /*0020*/ 	.dword	_ZN39_INTERNAL_922f4deb_4_k_cu_28e2c14a_78664cuda3std3__45__cpo5beginE
	.align		8
        /*0028*/ 	.dword	_ZN39_INTERNAL_922f4deb_4_k_cu_28e2c14a_78664cuda3std3__45__cpo3endE
	.align		8
        /*0030*/ 	.dword	_ZN39_INTERNAL_922f4deb_4_k_cu_28e2c14a_78664cuda3std3__45__cpo6cbeginE
	.align		8
        /*0038*/ 	.dword	_ZN39_INTERNAL_922f4deb_4_k_cu_28e2c14a_78664cuda3std3__45__cpo4cendE
	.align		8
        /*0040*/ 	.dword	_ZN39_INTERNAL_922f4deb_4_k_cu_28e2c14a_78664cuda3std3__441_GLOBAL__N__922f4deb_4_k_cu_28e2c14a_78666ignoreE
	.align		8
        /*0048*/ 	.dword	_ZN39_INTERNAL_922f4deb_4_k_cu_28e2c14a_78664cuda3std3__419piecewise_constructE
	.align		8
        /*0050*/ 	.dword	_ZN39_INTERNAL_922f4deb_4_k_cu_28e2c14a_78664cuda3std3__48in_placeE
	.align		8
        /*0058*/ 	.dword	_ZN39_INTERNAL_922f4deb_4_k_cu_28e2c14a_78664cuda3std6ranges3__45__cpo4swapE
	.align		8
        /*0060*/ 	.dword	_ZN39_INTERNAL_922f4deb_4_k_cu_28e2c14a_78664cuda3std6ranges3__45__cpo9iter_moveE
	.align		8
        /*0068*/ 	.dword	_ZN39_INTERNAL_922f4deb_4_k_cu_28e2c14a_78664cute7productE
	.align		8
        /*0070*/ 	.dword	_ZN39_INTERNAL_922f4deb_4_k_cu_28e2c14a_78664cute1_E
	.align		8
        /*0078*/ 	.dword	$str$25
	.align		8
        /*0080*/ 	.dword	$str$26
	.align		8
        /*0088*/ 	.dword	$str$27
	.align		8
        /*0090*/ 	.dword	$str$28


//--------------------- .text._ZN7cutlass13device_kernelINS_4gemm6kernel13GemmUniversalIN4cute5tupleIJiiiiEEENS1_10collective13CollectiveMmaINS1_35MainloopSm100TmaUmmaWarpSpecializedILi4ELi2ELi2ENS5_IJNS4_1CILi1EEESB_SB_EEEEENS5_IJNSA_ILi128EEENSA_ILi256EEENSA_ILi32EEEEEENS_12float_e4m3_tENS5_IJlSB_lEEESI_SJ_NS4_8TiledMMAINS4_8MMA_AtomIJNS4_10MMA_TraitsINS4_19SM100_MMA_F8F6F4_SSEJSI_SI_fSE_SF_NS4_17integral_constantINS4_4UMMA5MajorELSQ_0EEESR_NSO_INSP_7ScaleInELSS_0EEEST_EEEEEENS4_6LayoutISC_NS5_IJNSA_ILi0EEESX_SX_EEEEENS5_IJNS4_10UnderscoreES10_S10_EEEEENS4_13SM90_TMA_LOADENS4_14ComposedLayoutINS4_7SwizzleILi1ELi4ELi3EEENS4_18smem_ptr_flag_bitsILi8EEENSW_INS5_IJNSA_ILi8EEESG_EEENS5_IJSG_SB_EEEEEEEvNS4_8identityES13_S1D_vS1E_EENS_8epilogue10collective18CollectiveEpilogueINS1G_23Sm100TmaWarpSpecializedILi4ELi2ELi64ELb0ELb0EEEJSH_NS5_IJNSW_ISE_SB_EENSW_INSA_ILi64EEESB_EEEEESI_SJ_SI_SJ_NS1G_6fusion15FusionCallbacksIS1K_NS1P_17LinearCombinationISI_fSI_fLNS_15FloatRoundStyleE2EEESH_S1O_JEEENS4_5SM1004TMEM4LOAD26SM100_TMEM_LOAD_32dp32b64xES13_NS14_INS15_ILi2ELi4ELi3EEES18_NSW_INS5_IJS19_S1M_EEENS5_IJS1M_SB_EEEEEEENS4_39AutoVectorizingCopyWithAssumedAlignmentILi128EEENS4_14SM90_TMA_STOREES23_S25_S25_EEEvvEEEEvNT_6ParamsE --------------------------
	.section	.text._ZN7cutlass13device_kernelINS_4gemm6kernel13GemmUniversalIN4cute5tupleIJiiiiEEENS1_10collective13CollectiveMmaINS1_35MainloopSm100TmaUmmaWarpSpecializedILi4ELi2ELi2ENS5_IJNS4_1CILi1EEESB_SB_EEEEENS5_IJNSA_ILi128EEENSA_ILi256EEENSA_ILi32EEEEEENS_12float_e4m3_tENS5_IJlSB_lEEESI_SJ_NS4_8TiledMMAINS4_8MMA_AtomIJNS4_10MMA_TraitsINS4_19SM100_MMA_F8F6F4_SSEJSI_SI_fSE_SF_NS4_17integral_constantINS4_4UMMA5MajorELSQ_0EEESR_NSO_INSP_7ScaleInELSS_0EEEST_EEEEEENS4_6LayoutISC_NS5_IJNSA_ILi0EEESX_SX_EEEEENS5_IJNS4_10UnderscoreES10_S10_EEEEENS4_13SM90_TMA_LOADENS4_14ComposedLayoutINS4_7SwizzleILi1ELi4ELi3EEENS4_18smem_ptr_flag_bitsILi8EEENSW_INS5_IJNSA_ILi8EEESG_EEENS5_IJSG_SB_EEEEEEEvNS4_8identityES13_S1D_vS1E_EENS_8epilogue10collective18CollectiveEpilogueINS1G_23Sm100TmaWarpSpecializedILi4ELi2ELi64ELb0ELb0EEEJSH_NS5_IJNSW_ISE_SB_EENSW_INSA_ILi64EEESB_EEEEESI_SJ_SI_SJ_NS1G_6fusion15FusionCallbacksIS1K_NS1P_17LinearCombinationISI_fSI_fLNS_15FloatRoundStyleE2EEESH_S1O_JEEENS4_5SM1004TMEM4LOAD26SM100_TMEM_LOAD_32dp32b64xES13_NS14_INS15_ILi2ELi4ELi3EEES18_NSW_INS5_IJS19_S1M_EEENS5_IJS1M_SB_EEEEEEENS4_39AutoVectorizingCopyWithAssumedAlignmentILi128EEENS4_14SM90_TMA_STOREES23_S25_S25_EEEvvEEEEvNT_6ParamsE,"ax",@progbits
	.align	128
.text._ZN7cutlass13device_kernelINS_4gemm6kernel13GemmUniversalIN4cute5tupleIJiiiiEEENS1_10collective13CollectiveMmaINS1_35MainloopSm100TmaUmmaWarpSpecializedILi4ELi2ELi2ENS5_IJNS4_1CILi1EEESB_SB_EEEEENS5_IJNSA_ILi128EEENSA_ILi256EEENSA_ILi32EEEEEENS_12float_e4m3_tENS5_IJlSB_lEEESI_SJ_NS4_8TiledMMAINS4_8MMA_AtomIJNS4_10MMA_TraitsINS4_19SM100_MMA_F8F6F4_SSEJSI_SI_fSE_SF_NS4_17integral_constantINS4_4UMMA5MajorELSQ_0EEESR_NSO_INSP_7ScaleInELSS_0EEEST_EEEEEENS4_6LayoutISC_NS5_IJNSA_ILi0EEESX_SX_EEEEENS5_IJNS4_10UnderscoreES10_S10_EEEEENS4_13SM90_TMA_LOADENS4_14ComposedLayoutINS4_7SwizzleILi1ELi4ELi3EEENS4_18smem_ptr_flag_bitsILi8EEENSW_INS5_IJNSA_ILi8EEESG_EEENS5_IJSG_SB_EEEEEEEvNS4_8identityES13_S1D_vS1E_EENS_8epilogue10collective18CollectiveEpilogueINS1G_23Sm100TmaWarpSpecializedILi4ELi2ELi64ELb0ELb0EEEJSH_NS5_IJNSW_ISE_SB_EENSW_INSA_ILi64EEESB_EEEEESI_SJ_SI_SJ_NS1G_6fusion15FusionCallbacksIS1K_NS1P_17LinearCombinationISI_fSI_fLNS_15FloatRoundStyleE2EEESH_S1O_JEEENS4_5SM1004TMEM4LOAD26SM100_TMEM_LOAD_32dp32b64xES13_NS14_INS15_ILi2ELi4ELi3EEES18_NSW_INS5_IJS19_S1M_EEENS5_IJS1M_SB_EEEEEEENS4_39AutoVectorizingCopyWithAssumedAlignmentILi128EEENS4_14SM90_TMA_STOREES23_S25_S25_EEEvvEEEEvNT_6ParamsE:
        .type           _ZN7cutlass13device_kernelINS_4gemm6kernel13GemmUniversalIN4cute5tupleIJiiiiEEENS1_10collective13CollectiveMmaINS1_35MainloopSm100TmaUmmaWarpSpecializedILi4ELi2ELi2ENS5_IJNS4_1CILi1EEESB_SB_EEEEENS5_IJNSA_ILi128EEENSA_ILi256EEENSA_ILi32EEEEEENS_12float_e4m3_tENS5_IJlSB_lEEESI_SJ_NS4_8TiledMMAINS4_8MMA_AtomIJNS4_10MMA_TraitsINS4_19SM100_MMA_F8F6F4_SSEJSI_SI_fSE_SF_NS4_17integral_constantINS4_4UMMA5MajorELSQ_0EEESR_NSO_INSP_7ScaleInELSS_0EEEST_EEEEEENS4_6LayoutISC_NS5_IJNSA_ILi0EEESX_SX_EEEEENS5_IJNS4_10UnderscoreES10_S10_EEEEENS4_13SM90_TMA_LOADENS4_14ComposedLayoutINS4_7SwizzleILi1ELi4ELi3EEENS4_18smem_ptr_flag_bitsILi8EEENSW_INS5_IJNSA_ILi8EEESG_EEENS5_IJSG_SB_EEEEEEEvNS4_8identityES13_S1D_vS1E_EENS_8epilogue10collective18CollectiveEpilogueINS1G_23Sm100TmaWarpSpecializedILi4ELi2ELi64ELb0ELb0EEEJSH_NS5_IJNSW_ISE_SB_EENSW_INSA_ILi64EEESB_EEEEESI_SJ_SI_SJ_NS1G_6fusion15FusionCallbacksIS1K_NS1P_17LinearCombinationISI_fSI_fLNS_15FloatRoundStyleE2EEESH_S1O_JEEENS4_5SM1004TMEM4LOAD26SM100_TMEM_LOAD_32dp32b64xES13_NS14_INS15_ILi2ELi4ELi3EEES18_NSW_INS5_IJS19_S1M_EEENS5_IJS1M_SB_EEEEEEENS4_39AutoVectorizingCopyWithAssumedAlignmentILi128EEENS4_14SM90_TMA_STOREES23_S25_S25_EEEvvEEEEvNT_6ParamsE,@function
        .size           _ZN7cutlass13device_kernelINS_4gemm6kernel13GemmUniversalIN4cute5tupleIJiiiiEEENS1_10collective13CollectiveMmaINS1_35MainloopSm100TmaUmmaWarpSpecializedILi4ELi2ELi2ENS5_IJNS4_1CILi1EEESB_SB_EEEEENS5_IJNSA_ILi128EEENSA_ILi256EEENSA_ILi32EEEEEENS_12float_e4m3_tENS5_IJlSB_lEEESI_SJ_NS4_8TiledMMAINS4_8MMA_AtomIJNS4_10MMA_TraitsINS4_19SM100_MMA_F8F6F4_SSEJSI_SI_fSE_SF_NS4_17integral_constantINS4_4UMMA5MajorELSQ_0EEESR_NSO_INSP_7ScaleInELSS_0EEEST_EEEEEENS4_6LayoutISC_NS5_IJNSA_ILi0EEESX_SX_EEEEENS5_IJNS4_10UnderscoreES10_S10_EEEEENS4_13SM90_TMA_LOADENS4_14ComposedLayoutINS4_7SwizzleILi1ELi4ELi3EEENS4_18smem_ptr_flag_bitsILi8EEENSW_INS5_IJNSA_ILi8EEESG_EEENS5_IJSG_SB_EEEEEEEvNS4_8identityES13_S1D_vS1E_EENS_8epilogue10collective18CollectiveEpilogueINS1G_23Sm100TmaWarpSpecializedILi4ELi2ELi64ELb0ELb0EEEJSH_NS5_IJNSW_ISE_SB_EENSW_INSA_ILi64EEESB_EEEEESI_SJ_SI_SJ_NS1G_6fusion15FusionCallbacksIS1K_NS1P_17LinearCombinationISI_fSI_fLNS_15FloatRoundStyleE2EEESH_S1O_JEEENS4_5SM1004TMEM4LOAD26SM100_TMEM_LOAD_32dp32b64xES13_NS14_INS15_ILi2ELi4ELi3EEES18_NSW_INS5_IJS19_S1M_EEENS5_IJS1M_SB_EEEEEEENS4_39AutoVectorizingCopyWithAssumedAlignmentILi128EEENS4_14SM90_TMA_STOREES23_S25_S25_EEEvvEEEEvNT_6ParamsE,(.L_x_167 - _ZN7cutlass13device_kernelINS_4gemm6kernel13GemmUniversalIN4cute5tupleIJiiiiEEENS1_10collective13CollectiveMmaINS1_35MainloopSm100TmaUmmaWarpSpecializedILi4ELi2ELi2ENS5_IJNS4_1CILi1EEESB_SB_EEEEENS5_IJNSA_ILi128EEENSA_ILi256EEENSA_ILi32EEEEEENS_12float_e4m3_tENS5_IJlSB_lEEESI_SJ_NS4_8TiledMMAINS4_8MMA_AtomIJNS4_10MMA_TraitsINS4_19SM100_MMA_F8F6F4_SSEJSI_SI_fSE_SF_NS4_17integral_constantINS4_4UMMA5MajorELSQ_0EEESR_NSO_INSP_7ScaleInELSS_0EEEST_EEEEEENS4_6LayoutISC_NS5_IJNSA_ILi0EEESX_SX_EEEEENS5_IJNS4_10UnderscoreES10_S10_EEEEENS4_13SM90_TMA_LOADENS4_14ComposedLayoutINS4_7SwizzleILi1ELi4ELi3EEENS4_18smem_ptr_flag_bitsILi8EEENSW_INS5_IJNSA_ILi8EEESG_EEENS5_IJSG_SB_EEEEEEEvNS4_8identityES13_S1D_vS1E_EENS_8epilogue10collective18CollectiveEpilogueINS1G_23Sm100TmaWarpSpecializedILi4ELi2ELi64ELb0ELb0EEEJSH_NS5_IJNSW_ISE_SB_EENSW_INSA_ILi64EEESB_EEEEESI_SJ_SI_SJ_NS1G_6fusion15FusionCallbacksIS1K_NS1P_17LinearCombinationISI_fSI_fLNS_15FloatRoundStyleE2EEESH_S1O_JEEENS4_5SM1004TMEM4LOAD26SM100_TMEM_LOAD_32dp32b64xES13_NS14_INS15_ILi2ELi4ELi3EEES18_NSW_INS5_IJS19_S1M_EEENS5_IJS1M_SB_EEEEEEENS4_39AutoVectorizingCopyWithAssumedAlignmentILi128EEENS4_14SM90_TMA_STOREES23_S25_S25_EEEvvEEEEvNT_6ParamsE)
        .other          _ZN7cutlass13device_kernelINS_4gemm6kernel13GemmUniversalIN4cute5tupleIJiiiiEEENS1_10collective13CollectiveMmaINS1_35MainloopSm100TmaUmmaWarpSpecializedILi4ELi2ELi2ENS5_IJNS4_1CILi1EEESB_SB_EEEEENS5_IJNSA_ILi128EEENSA_ILi256EEENSA_ILi32EEEEEENS_12float_e4m3_tENS5_IJlSB_lEEESI_SJ_NS4_8TiledMMAINS4_8MMA_AtomIJNS4_10MMA_TraitsINS4_19SM100_MMA_F8F6F4_SSEJSI_SI_fSE_SF_NS4_17integral_constantINS4_4UMMA5MajorELSQ_0EEESR_NSO_INSP_7ScaleInELSS_0EEEST_EEEEEENS4_6LayoutISC_NS5_IJNSA_ILi0EEESX_SX_EEEEENS5_IJNS4_10UnderscoreES10_S10_EEEEENS4_13SM90_TMA_LOADENS4_14ComposedLayoutINS4_7SwizzleILi1ELi4ELi3EEENS4_18smem_ptr_flag_bitsILi8EEENSW_INS5_IJNSA_ILi8EEESG_EEENS5_IJSG_SB_EEEEEEEvNS4_8identityES13_S1D_vS1E_EENS_8epilogue10collective18CollectiveEpilogueINS1G_23Sm100TmaWarpSpecializedILi4ELi2ELi64ELb0ELb0EEEJSH_NS5_IJNSW_ISE_SB_EENSW_INSA_ILi64EEESB_EEEEESI_SJ_SI_SJ_NS1G_6fusion15FusionCallbacksIS1K_NS1P_17LinearCombinationISI_fSI_fLNS_15FloatRoundStyleE2EEESH_S1O_JEEENS4_5SM1004TMEM4LOAD26SM100_TMEM_LOAD_32dp32b64xES13_NS14_INS15_ILi2ELi4ELi3EEES18_NSW_INS5_IJS19_S1M_EEENS5_IJS1M_SB_EEEEEEENS4_39AutoVectorizingCopyWithAssumedAlignmentILi128EEENS4_14SM90_TMA_STOREES23_S25_S25_EEEvvEEEEvNT_6ParamsE,@"STO_CUDA_ENTRY STV_DEFAULT"
_ZN7cutlass13device_kernelINS_4gemm6kernel13GemmUniversalIN4cute5tupleIJiiiiEEENS1_10collective13CollectiveMmaINS1_35MainloopSm100TmaUmmaWarpSpecializedILi4ELi2ELi2ENS5_IJNS4_1CILi1EEESB_SB_EEEEENS5_IJNSA_ILi128EEENSA_ILi256EEENSA_ILi32EEEEEENS_12float_e4m3_tENS5_IJlSB_lEEESI_SJ_NS4_8TiledMMAINS4_8MMA_AtomIJNS4_10MMA_TraitsINS4_19SM100_MMA_F8F6F4_SSEJSI_SI_fSE_SF_NS4_17integral_constantINS4_4UMMA5MajorELSQ_0EEESR_NSO_INSP_7ScaleInELSS_0EEEST_EEEEEENS4_6LayoutISC_NS5_IJNSA_ILi0EEESX_SX_EEEEENS5_IJNS4_10UnderscoreES10_S10_EEEEENS4_13SM90_TMA_LOADENS4_14ComposedLayoutINS4_7SwizzleILi1ELi4ELi3EEENS4_18smem_ptr_flag_bitsILi8EEENSW_INS5_IJNSA_ILi8EEESG_EEENS5_IJSG_SB_EEEEEEEvNS4_8identityES13_S1D_vS1E_EENS_8epilogue10collective18CollectiveEpilogueINS1G_23Sm100TmaWarpSpecializedILi4ELi2ELi64ELb0ELb0EEEJSH_NS5_IJNSW_ISE_SB_EENSW_INSA_ILi64EEESB_EEEEESI_SJ_SI_SJ_NS1G_6fusion15FusionCallbacksIS1K_NS1P_17LinearCombinationISI_fSI_fLNS_15FloatRoundStyleE2EEESH_S1O_JEEENS4_5SM1004TMEM4LOAD26SM100_TMEM_LOAD_32dp32b64xES13_NS14_INS15_ILi2ELi4ELi3EEES18_NSW_INS5_IJS19_S1M_EEENS5_IJS1M_SB_EEEEEEENS4_39AutoVectorizingCopyWithAssumedAlignmentILi128EEENS4_14SM90_TMA_STOREES23_S25_S25_EEEvvEEEEvNT_6ParamsE:
[----:B------:R-:W1:Y:S01]  /*0000*/  LDC R1, c[0x0][0x37c] ;  /* 0x0000df00ff017b82 */ /* 0x000e620000000800 */
[----:B------:R-:W2:Y:S01]  /*0010*/  S2R R185, SR_TID.X ;  /* 0x0000000000b97919 */ /* 0x000ea20000002100 */
[----:B------:R-:W3:Y:S01]  /*0020*/  LDCU.64 UR4, c[0x0][0x890] ;  /* 0x00011200ff0477ac */ /* 0x000ee20008000a00 */
[----:B------:R-:W-:Y:S02]  /*0030*/  PRMT R171, RZ, 0x7610, R171 ;  /* 0x00007610ffab7816 */ /* 0x000fe400000000ab */
[----:B------:R-:W-:Y:S01]  /*0040*/  ELECT P5, URZ, PT ;  /* 0x0000000000ff782f */ /* 0x000fe200038a0000 */
[----:B------:R-:W4:Y:S01]  /*0050*/  LDCU.64 UR46, c[0x0][0x358] ;  /* 0x00006b00ff2e77ac */ /* 0x000f220008000a00 */
[----:B---3--:R-:W-:-:S04]  /*0060*/  UISETP.NE.U32.AND UP0, UPT, UR4, URZ, UPT ;  /* 0x000000ff0400728c */ /* 0x008fc8000bf05070 */
[----:B------:R-:W-:Y:S01]  /*0070*/  UISETP.NE.AND.EX UP0, UPT, UR5, URZ, UPT, UP0 ;  /* 0x000000ff0500728c */ /* 0x000fe2000bf05300 */
[----:B--2---:R-:W-:-:S05]  /*0080*/  SHF.R.U32.HI R173, RZ, 0x5, R185 ;  /* 0x00000005ffad7819 */ /* 0x004fca00000116b9 */
[----:B------:R-:W2:Y:S02]  /*0090*/  SHFL.IDX PT, R0, R173, RZ, 0x1f ;  /* 0x00001fffad007589 */ /* 0x000ea400000e0000 */
[----:B--2---:R-:W-:Y:S01]  /*00a0*/  R2UR UR8, R0 ;  /* 0x00000000000872ca */ /* 0x004fe200000e0000 */
[----:B-1--4-:R-:W-:-:S14]  /*00b0*/  BRA.U UP0, `(.L_x_0) ;  /* 0x00000001002c7547 */ /* 0x012fdc000b800000 */
[----:B------:R-:W1:Y:S02]  /*00c0*/  LDCU.64 UR6, c[0x0][0x888] ;  /* 0x00011100ff0677ac */ /* 0x000e640008000a00 */
[----:B-1----:R-:W-:-:S04]  /*00d0*/  UISETP.NE.U32.AND UP0, UPT, UR6, URZ, UPT ;  /* 0x000000ff0600728c */ /* 0x002fc8000bf05070 */
[----:B------:R-:W-:-:S09]  /*00e0*/  UISETP.NE.AND.EX UP0, UPT, UR7, URZ, UPT, UP0 ;  /* 0x000000ff0700728c */ /* 0x000fd2000bf05300 */
[----:B------:R-:W-:Y:S05]  /*00f0*/  BRA.U !UP0, `(.L_x_1) ;  /* 0x0000000108107547 */ /* 0x000fea000b800000 */
[----:B------:R-:W1:Y:S02]  /*0100*/  LDC.64 R2, c[0x0][0x888] ;  /* 0x00022200ff027b82 */ /* 0x000e640000000a00 */
[----:B-1----:R1:W5:Y:S01]  /*0110*/  LDG.E R81, desc[UR46][R2.64] ;  /* 0x0000002e02517981 */ /* 0x002362000c1e1900 */
[----:B------:R-:W-:Y:S01]  /*0120*/  HFMA2 R171, -RZ, RZ, 0, 5.9604644775390625e-08 ;  /* 0x00000001ffab7431 */ /* 0x000fe200000001ff */
[----:B------:R-:W-:Y:S05]  /*0130*/  BRA `(.L_x_0) ;  /* 0x00000000000c7947 */ /* 0x000fea0003800000 */
.L_x_1:
[----:B------:R-:W1:Y:S01]  /*0140*/  LDCU UR6, c[0x0][0x880] ;  /* 0x00011000ff0677ac */ /* 0x000e620008000800 */
[----:B------:R-:W-:Y:S01]  /*0150*/  HFMA2 R171, -RZ, RZ, 0, 5.9604644775390625e-08 ;  /* 0x00000001ffab7431 */ /* 0x000fe200000001ff */
[----:B-1----:R-:W-:-:S07]  /*0160*/  MOV R81, UR6 ;  /* 0x0000000600517c02 */ /* 0x002fce0008000f00 */
.L_x_0:
[----:B------:R-:W2:Y:S02]  /*0170*/  LDCU.64 UR6, c[0x0][0x8b0] ;  /* 0x00011600ff0677ac */ /* 0x000ea40008000a00 */
[----:B--2---:R-:W-:-:S04]  /*0180*/  UISETP.NE.U32.AND UP0, UPT, UR6, URZ, UPT ;  /* 0x000000ff0600728c */ /* 0x004fc8000bf05070 */
[----:B------:R-:W-:-:S09]  /*0190*/  UISETP.NE.AND.EX UP0, UPT, UR7, URZ, UPT, UP0 ;  /* 0x000000ff0700728c */ /* 0x000fd2000bf05300 */
[----:B------:R-:W-:Y:S05]  /*01a0*/  BRA.U UP0, `(.L_x_2) ;  /* 0x0000000100247547 */ /* 0x000fea000b800000 */
[----:B------:R-:W2:Y:S02]  /*01b0*/  LDCU.64 UR6, c[0x0][0x8a8] ;  /* 0x00011500ff0677ac */ /* 0x000ea40008000a00 */
[----:B--2---:R-:W-:-:S04]  /*01c0*/  UISETP.NE.U32.AND UP0, UPT, UR6, URZ, UPT ;  /* 0x000000ff0600728c */ /* 0x004fc8000bf05070 */
[----:B------:R-:W-:-:S09]  /*01d0*/  UISETP.NE.AND.EX UP0, UPT, UR7, URZ, UPT, UP0 ;  /* 0x000000ff0700728c */ /* 0x000fd2000bf05300 */
[----:B------:R-:W-:Y:S05]  /*01e0*/  BRA.U !UP0, `(.L_x_3) ;  /* 0x00000001080c7547 */ /* 0x000fea000b800000 */
[----:B------:R-:W2:Y:S02]  /*01f0*/  LDC.64 R78, c[0x0][0x8a8] ;  /* 0x00022a00ff4e7b82 */ /* 0x000ea40000000a00 */
[----:B--2---:R2:W5:Y:S01]  /*0200*/  LDG.E R78, desc[UR46][R78.64] ;  /* 0x0000002e4e4e7981 */ /* 0x004562000c1e1900 */
[----:B------:R-:W-:Y:S05]  /*0210*/  BRA `(.L_x_2) ;  /* 0x0000000000087947 */ /* 0x000fea0003800000 */
.L_x_3:
[----:B------:R-:W2:Y:S02]  /*0220*/  LDCU UR6, c[0x0][0x8a0] ;  /* 0x00011400ff0677ac */ /* 0x000ea40008000800 */
[----:B--2---:R-:W-:Y:S02]  /*0230*/  MOV R78, UR6 ;  /* 0x00000006004e7c02 */ /* 0x004fe40008000f00 */
.L_x_2:
[----:B------:R-:W-:Y:S01]  /*0240*/  IMAD.U32 R0, RZ, RZ, UR8 ;  /* 0x00000008ff007e24 */ /* 0x000fe2000f8e00ff */
[----:B------:R-:W-:Y:S04]  /*0250*/  BSSY.RECONVERGENT B0, `(.L_x_4) ;  /* 0x000000c000007945 */ /* 0x000fe80003800200 */
[C---:B------:R-:W-:Y:S02]  /*0260*/  ISETP.NE.OR P1, PT, R0.reuse, 0x1, !P5 ;  /* 0x000000010000780c */ /* 0x040fe40006f25670 */
[----:B------:R-:W-:-:S11]  /*0270*/  ISETP.NE.OR P0, PT, R0, 0x3, !P5 ;  /* 0x000000030000780c */ /* 0x000fd60006f05670 */
[----:B------:R-:W-:Y:S05]  /*0280*/  @P1 BRA `(.L_x_5) ;  /* 0x0000000000201947 */ /* 0x000fea0003800000 */
[----:B------:R-:W3:Y:S02]  /*0290*/  LDCU.64 UR6, c[0x0][0x348] ;  /* 0x00006900ff0677ac */ /* 0x000ee40008000a00 */
[----:B---3--:R-:W-:Y:S02]  /*02a0*/  UIADD3 UR10, UP1, UPT, UR6, 0x80, URZ ;  /* 0x00000080060a7890 */ /* 0x008fe4000ff3e0ff */
[----:B------:R-:W-:Y:S02]  /*02b0*/  UIADD3 UR6, UP0, UPT, UR6, 0x180, URZ ;  /* 0x0000018006067890 */ /* 0x000fe4000ff1e0ff */
[----:B------:R-:W-:Y:S02]  /*02c0*/  UIADD3.X UR11, UPT, UPT, URZ, UR7, URZ, UP1, !UPT ;  /* 0x00000007ff0b7290 */ /* 0x000fe40008ffe4ff */
[----:B------:R-:W-:-:S07]  /*02d0*/  UIADD3.X UR7, UPT, UPT, URZ, UR7, URZ, UP0, !UPT ;  /* 0x00000007ff077290 */ /* 0x000fce00087fe4ff */
[----:B------:R3:W-:Y:S02]  /*02e0*/  UTMACCTL.PF [UR10] ;  /* 0x000000000a0079b9 */ /* 0x0007e40008040000 */
[----:B------:R3:W-:Y:S02]  /*02f0*/  UTMACCTL.PF [UR6] ;  /* 0x00000000060079b9 */ /* 0x0007e40008040000 */
[----:B---3--:R-:W-:Y:S01]  /*0300*/  NOP ;  /* 0x0000000000007918 */ /* 0x008fe20000000000 */
.L_x_5:
[----:B------:R-:W-:Y:S05]  /*0310*/  BSYNC.RECONVERGENT B0 ;  /* 0x0000000000007941 */ /* 0x000fea0003800200 */
.L_x_4:
[----:B------:R-:W-:Y:S04]  /*0320*/  BSSY.RECONVERGENT B0, `(.L_x_6) ;  /* 0x000000a000007945 */ /* 0x000fe80003800200 */
        /* <DEDUP_REMOVED lines=9> */
.L_x_7:
[----:B------:R-:W-:Y:S05]  /*03c0*/  BSYNC.RECONVERGENT B0 ;  /* 0x0000000000007941 */ /* 0x000fea0003800200 */
.L_x_6:
[----:B------:R-:W3:Y:S01]  /*03d0*/  LDCU.64 UR6, c[0x0][0x888] ;  /* 0x00011100ff0677ac */ /* 0x000ee20008000a00 */
[----:B------:R-:W-:Y:S02]  /*03e0*/  UISETP.EQ.U32.AND UP1, UPT, UR4, URZ, UPT ;  /* 0x000000ff0400728c */ /* 0x000fe4000bf22070 */
[----:B------:R-:W-:Y:S02]  /*03f0*/  UPLOP3.LUT UP2, UPT, UPT, UPT, UPT, 0x80, 0x8 ;  /* 0x000000000008789c */ /* 0x000fe40003f4f070 */
[----:B---3--:R-:W-:-:S04]  /*0400*/  UISETP.NE.U32.AND UP0, UPT, UR6, URZ, UPT ;  /* 0x000000ff0600728c */ /* 0x008fc8000bf05070 */
[----:B------:R-:W-:-:S04]  /*0410*/  UISETP.NE.AND.EX UP0, UPT, UR7, URZ, UPT, UP0 ;  /* 0x000000ff0700728c */ /* 0x000fc8000bf05300 */
[----:B------:R-:W-:-:S04]  /*0420*/  UISETP.EQ.OR.EX UP3, UPT, UR5, URZ, !UP0, UP1 ;  /* 0x000000ff0500728c */ /* 0x000fc8000c762710 */
[----:B------:R-:W-:-:S05]  /*0430*/  UP2UR UR50, UPR, URZ, 0x8 ;  /* 0x00000008ff327883 */ /* 0x000fca0008000000 */
[----:B------:R-:W-:Y:S07]  /*0440*/  BRA.U !UP3, `(.L_x_8) ;  /* 0x000000010b207547 */ /* 0x000fee000b800000 */
[----:B------:R-:W-:Y:S01]  /*0450*/  UISETP.NE.U32.AND UP2, UPT, UR4, URZ, UPT ;  /* 0x000000ff0400728c */ /* 0x000fe2000bf45070 */
[----:B-----5:R-:W-:Y:S01]  /*0460*/  FSETP.NEU.AND P0, PT, R81, RZ, PT ;  /* 0x000000ff5100720b */ /* 0x020fe20003f0d000 */
[----:B------:R-:W-:Y:S02]  /*0470*/  USEL UR4, URZ, 0xffffffff, UP0 ;  /* 0xffffffffff047887 */ /* 0x000fe40008000000 */
[----:B------:R-:W-:-:S10]  /*0480*/  UISETP.NE.AND.EX UP2, UPT, UR5, URZ, UPT, UP2 ;  /* 0x000000ff0500728c */ /* 0x000fd4000bf45320 */
[----:B------:R-:W-:Y:S01]  /*0490*/  VOTEU.ANY UP1, P0 ;  /* 0x0000000000ff7886 */ /* 0x000fe20000020100 */
[----:B------:R-:W-:-:S04]  /*04a0*/  @!UP2 USEL UR4, URZ, 0xffffffff, UP1 ;  /* 0xffffffffff04a887 */ /* 0x000fc80008800000 */
[----:B------:R-:W-:-:S04]  /*04b0*/  ULOP3.LUT UR4, UR4, 0x1, URZ, 0xc0, !UPT ;  /* 0x0000000104047892 */ /* 0x000fc8000f8ec0ff */
[----:B------:R-:W-:-:S11]  /*04c0*/  UISETP.NE.U32.AND UP2, UPT, UR4, 0x1, UPT ;  /* 0x000000010400788c */ /* 0x000fd6000bf45070 */
.L_x_8:
[----:B-1----:R-:W1:Y:S01]  /*04d0*/  SHFL.IDX PT, R2, R173, RZ, 0x1f ;  /* 0x00001fffad027589 */ /* 0x002e6200000e0000 */
[----:B------:R-:W-:-:S04]  /*04e0*/  UISETP.NE.AND UP1, UPT, UR8, 0x2, UPT ;  /* 0x000000020800788c */ /* 0x000fc8000bf25270 */
[----:B------:R-:W-:Y:S01]  /*04f0*/  USEL UR6, URZ, 0x1, UP1 ;  /* 0x00000001ff067887 */ /* 0x000fe20008800000 */
[----:B-1----:R-:W-:-:S13]  /*0500*/  ISETP.NE.AND P0, PT, R2, RZ, PT ;  /* 0x000000ff0200720c */ /* 0x002fda0003f05270 */
[----:B------:R-:W-:Y:S05]  /*0510*/  @P0 BRA `(.L_x_9) ;  /* 0x0000000000480947 */ /* 0x000fea0003800000 */
[----:B------:R-:W1:Y:S01]  /*0520*/  S2UR UR5, SR_CgaCtaId ;  /* 0x00000000000579c3 */ /* 0x000e620000008800 */
[----:B------:R-:W-:Y:S01]  /*0530*/  UMOV UR7, 0x400 ;  /* 0x0000040000077882 */ /* 0x000fe20000000000 */
[----:B------:R-:W-:Y:S01]  /*0540*/  UMOV UR4, 0x1 ;  /* 0x0000000100047882 */ /* 0x000fe20000000000 */
[----:B------:R-:W-:Y:S01]  /*0550*/  ELECT P0, URZ, PT ;  /* 0x0000000000ff782f */ /* 0x000fe20003800000 */
[----:B------:R-:W-:-:S04]  /*0560*/  UIADD3 UR10, UPT, UPT, -UR4, 0x100000, URZ ;  /* 0x00100000040a7890 */ /* 0x000fc8000fffe1ff */
[----:B------:R-:W-:Y:S02]  /*0570*/  USHF.L.U32 UR11, UR10, 0xb, URZ ;  /* 0x0000000b0a0b7899 */ /* 0x000fe400080006ff */
[----:B------:R-:W-:Y:S02]  /*0580*/  USHF.L.U32 UR10, UR10, 0x1, URZ ;  /* 0x000000010a0a7899 */ /* 0x000fe400080006ff */
[----:B-1----:R-:W-:Y:S01]  /*0590*/  ULEA UR5, UR5, UR7, 0x18 ;  /* 0x0000000705057291 */ /* 0x002fe2000f8ec0ff */
[----:B------:R-:W1:Y:S11]  /*05a0*/  FENCE.VIEW.ASYNC.S ;  /* 0x00000000000073c6 */ /* 0x000e760000000000 */
[----:B-1----:R1:W3:Y:S01]  /*05b0*/  SYNCS.EXCH.64 URZ, [UR5], UR10 ;  /* 0x0000000a05ff75b2 */ /* 0x0022e20008000100 */
[----:B------:R1:W4:Y:S01]  /*05c0*/  SYNCS.EXCH.64 URZ, [UR5+0x20], UR10 ;  /* 0x0000200a05ff75b2 */ /* 0x0003220008000100 */
[----:B------:R1:W1:Y:S01]  /*05d0*/  SYNCS.EXCH.64 URZ, [UR5+0x8], UR10 ;  /* 0x0000080a05ff75b2 */ /* 0x0002620008000100 */
[----:B------:R1:W1:Y:S01]  /*05e0*/  SYNCS.EXCH.64 URZ, [UR5+0x28], UR10 ;  /* 0x0000280a05ff75b2 */ /* 0x0002620008000100 */
[----:B------:R1:W1:Y:S01]  /*05f0*/  SYNCS.EXCH.64 URZ, [UR5+0x10], UR10 ;  /* 0x0000100a05ff75b2 */ /* 0x0002620008000100 */
[----:B------:R1:W1:Y:S01]  /*0600*/  SYNCS.EXCH.64 URZ, [UR5+0x30], UR10 ;  /* 0x0000300a05ff75b2 */ /* 0x0002620008000100 */
[----:B------:R1:W1:Y:S01]  /*0610*/  SYNCS.EXCH.64 URZ, [UR5+0x18], UR10 ;  /* 0x0000180a05ff75b2 */ /* 0x0002620008000100 */
[----:B------:R1:W1:Y:S01]  /*0620*/  SYNCS.EXCH.64 URZ, [UR5+0x38], UR10 ;  /* 0x0000380a05ff75b2 */ /* 0x0002620008000100 */
[----:B------:R-:W-:Y:S01]  /*0630*/  NOP ;  /* 0x0000000000007918 */ /* 0x000fe20000000000 */
.L_x_9:
[----:B------:R-:W2:Y:S01]  /*0640*/  SHFL.IDX PT, R2, R173, RZ, 0x1f ;  /* 0x00001fffad027589 */ /* 0x000ea200000e0000 */
[----:B------:R-:W-:Y:S01]  /*0650*/  NOP ;  /* 0x0000000000007918 */ /* 0x000fe20000000000 */
[----:B--2---:R-:W-:-:S13]  /*0660*/  ISETP.NE.AND P0, PT, R2, 0x1, PT ;  /* 0x000000010200780c */ /* 0x004fda0003f05270 */
[----:B------:R-:W-:Y:S05]  /*0670*/  @P0 BRA `(.L_x_10) ;  /* 0x0000000000580947 */ /* 0x000fea0003800000 */
[----:B------:R-:W2:Y:S01]  /*0680*/  S2UR UR7, SR_CgaCtaId ;  /* 0x00000000000779c3 */ /* 0x000ea20000008800 */
[----:B------:R-:W-:Y:S01]  /*0690*/  UMOV UR9, 0x400 ;  /* 0x0000040000097882 */ /* 0x000fe20000000000 */
[----:B-1----:R-:W-:Y:S01]  /*06a0*/  UMOV UR5, 0x20 ;  /* 0x0000002000057882 */ /* 0x002fe20000000000 */
[----:B------:R-:W-:Y:S01]  /*06b0*/  UMOV UR4, 0x80 ;  /* 0x0000008000047882 */ /* 0x000fe20000000000 */
[----:B------:R-:W-:-:S04]  /*06c0*/  UIADD3 UR10, UPT, UPT, -UR5, 0x100000, URZ ;  /* 0x00100000050a7890 */ /* 0x000fc8000fffe1ff */
[----:B------:R-:W-:Y:S02]  /*06d0*/  USHF.L.U32 UR11, UR10, 0xb, URZ ;  /* 0x0000000b0a0b7899 */ /* 0x000fe400080006ff */
[----:B------:R-:W-:Y:S02]  /*06e0*/  USHF.L.U32 UR10, UR10, 0x1, URZ ;  /* 0x000000010a0a7899 */ /* 0x000fe400080006ff */
[----:B------:R-:W-:-:S04]  /*06f0*/  UIADD3 UR4, UPT, UPT, -UR4, 0x100000, URZ ;  /* 0x0010000004047890 */ /* 0x000fc8000fffe1ff */
[----:B------:R-:W-:Y:S02]  /*0700*/  USHF.L.U32 UR5, UR4, 0xb, URZ ;  /* 0x0000000b04057899 */ /* 0x000fe400080006ff */
[----:B------:R-:W-:Y:S01]  /*0710*/  USHF.L.U32 UR4, UR4, 0x1, URZ ;  /* 0x0000000104047899 */ /* 0x000fe200080006ff */
[----:B------:R-:W-:Y:S01]  /*0720*/  ELECT P0, URZ, PT ;  /* 0x0000000000ff782f */ /* 0x000fe20003800000 */
[----:B--2---:R-:W-:Y:S01]  /*0730*/  ULEA UR7, UR7, UR9, 0x18 ;  /* 0x0000000907077291 */ /* 0x004fe2000f8ec0ff */
[----:B------:R-:W1:Y:S11]  /*0740*/  FENCE.VIEW.ASYNC.S ;  /* 0x00000000000073c6 */ /* 0x000e760000000000 */
[----:B-1----:R2:W1:Y:S01]  /*0750*/  SYNCS.EXCH.64 URZ, [UR7+0x40], UR10 ;  /* 0x0000400a07ff75b2 */ /* 0x0024620008000100 */
[----:B------:R2:W1:Y:S01]  /*0760*/  SYNCS.EXCH.64 URZ, [UR7+0x60], UR4 ;  /* 0x0000600407ff75b2 */ /* 0x0004620008000100 */
[----:B------:R2:W1:Y:S01]  /*0770*/  SYNCS.EXCH.64 URZ, [UR7+0x48], UR10 ;  /* 0x0000480a07ff75b2 */ /* 0x0004620008000100 */
[----:B------:R2:W1:Y:S01]  /*0780*/  SYNCS.EXCH.64 URZ, [UR7+0x68], UR4 ;  /* 0x0000680407ff75b2 */ /* 0x0004620008000100 */
[----:B------:R2:W1:Y:S01]  /*0790*/  SYNCS.EXCH.64 URZ, [UR7+0x50], UR10 ;  /* 0x0000500a07ff75b2 */ /* 0x0004620008000100 */
[----:B------:R2:W1:Y:S01]  /*07a0*/  SYNCS.EXCH.64 URZ, [UR7+0x70], UR4 ;  /* 0x0000700407ff75b2 */ /* 0x0004620008000100 */
[----:B------:R2:W1:Y:S01]  /*07b0*/  SYNCS.EXCH.64 URZ, [UR7+0x58], UR10 ;  /* 0x0000580a07ff75b2 */ /* 0x0004620008000100 */
[----:B------:R2:W1:Y:S02]  /*07c0*/  SYNCS.EXCH.64 URZ, [UR7+0x78], UR4 ;  /* 0x0000780407ff75b2 */ /* 0x0004640008000100 */
[----:B--2---:R-:W-:Y:S01]  /*07d0*/  NOP ;  /* 0x0000000000007918 */ /* 0x004fe20000000000 */
.L_x_10:
[----:B------:R-:W2:Y:S01]  /*07e0*/  SHFL.IDX PT, R2, R173, RZ, 0x1f ;  /* 0x00001fffad027589 */ /* 0x000ea200000e0000 */
[----:B------:R-:W-:Y:S01]  /*07f0*/  NOP ;  /* 0x0000000000007918 */ /* 0x000fe20000000000 */
[----:B--2---:R-:W-:-:S13]  /*0800*/  ISETP.NE.AND P0, PT, R2, 0x3, PT ;  /* 0x000000030200780c */ /* 0x004fda0003f05270 */
[----:B------:R-:W-:Y:S05]  /*0810*/  @P0 BRA `(.L_x_11) ;  /* 0x0000000000300947 */ /* 0x000fea0003800000 */
[----:B-1----:R-:W1:Y:S01]  /*0820*/  S2UR UR5, SR_CgaCtaId ;  /* 0x00000000000579c3 */ /* 0x002e620000008800 */
        /* <DEDUP_REMOVED lines=8> */
[----:B-1----:R2:W1:Y:S01]  /*08b0*/  SYNCS.EXCH.64 URZ, [UR5+0x80], UR10 ;  /* 0x0000800a05ff75b2 */ /* 0x0024620008000100 */
[----:B------:R2:W1:Y:S02]  /*08c0*/  SYNCS.EXCH.64 URZ, [UR5+0x88], UR10 ;  /* 0x0000880a05ff75b2 */ /* 0x0004640008000100 */
[----:B--2---:R-:W-:Y:S01]  /*08d0*/  NOP ;  /* 0x0000000000007918 */ /* 0x004fe20000000000 */
.L_x_11:
[----:B------:R-:W2:Y:S01]  /*08e0*/  SHFL.IDX PT, R2, R173, RZ, 0x1f ;  /* 0x00001fffad027589 */ /* 0x000ea200000e0000 */
[----:B------:R-:W-:Y:S01]  /*08f0*/  NOP ;  /* 0x0000000000007918 */ /* 0x000fe20000000000 */
[----:B--2---:R-:W-:-:S13]  /*0900*/  ISETP.NE.AND P0, PT, R2, 0x4, PT ;  /* 0x000000040200780c */ /* 0x004fda0003f05270 */
[----:B------:R-:W-:Y:S05]  /*0910*/  @P0 BRA `(.L_x_12) ;  /* 0x00000000004c0947 */ /* 0x000fea0003800000 */
[----:B-1----:R-:W1:Y:S01]  /*0920*/  S2UR UR5, SR_CgaCtaId ;  /* 0x00000000000579c3 */ /* 0x002e620000008800 */
[----:B------:R-:W-:Y:S01]  /*0930*/  UMOV UR9, 0x100 ;  /* 0x0000010000097882 */ /* 0x000fe20000000000 */
[----:B------:R-:W-:Y:S01]  /*0940*/  UMOV UR7, 0x400 ;  /* 0x0000040000077882 */ /* 0x000fe20000000000 */
[----:B------:R-:W-:Y:S01]  /*0950*/  USEL UR9, UR9, 0xe0, UP2 ;  /* 0x000000e009097887 */ /* 0x000fe20009000000 */
[----:B------:R-:W-:Y:S01]  /*0960*/  UMOV UR4, 0x1 ;  /* 0x0000000100047882 */ /* 0x000fe20000000000 */
[----:B------:R-:W-:Y:S01]  /*0970*/  ELECT P0, URZ, PT ;  /* 0x0000000000ff782f */ /* 0x000fe20003800000 */
[----:B------:R-:W-:-:S04]  /*0980*/  UIADD3 UR10, UPT, UPT, -UR4, 0x100000, URZ ;  /* 0x00100000040a7890 */ /* 0x000fc8000fffe1ff */
[----:B------:R-:W-:Y:S02]  /*0990*/  USHF.L.U32 UR11, UR10, 0xb, URZ ;  /* 0x0000000b0a0b7899 */ /* 0x000fe400080006ff */
[----:B------:R-:W-:Y:S02]  /*09a0*/  USHF.L.U32 UR10, UR10, 0x1, URZ ;  /* 0x000000010a0a7899 */ /* 0x000fe400080006ff */
[----:B------:R-:W-:-:S04]  /*09b0*/  UIADD3 UR12, UPT, UPT, -UR9, 0x100000, URZ ;  /* 0x00100000090c7890 */ /* 0x000fc8000fffe1ff */
[----:B------:R-:W-:Y:S02]  /*09c0*/  USHF.L.U32 UR13, UR12, 0xb, URZ ;  /* 0x0000000b0c0d7899 */ /* 0x000fe400080006ff */
[----:B------:R-:W-:Y:S02]  /*09d0*/  USHF.L.U32 UR12, UR12, 0x1, URZ ;  /* 0x000000010c0c7899 */ /* 0x000fe400080006ff */
[----:B-1----:R-:W-:Y:S01]  /*09e0*/  ULEA UR5, UR5, UR7, 0x18 ;  /* 0x0000000705057291 */ /* 0x002fe2000f8ec0ff */
[----:B------:R-:W1:Y:S11]  /*09f0*/  FENCE.VIEW.ASYNC.S ;  /* 0x00000000000073c6 */ /* 0x000e760000000000 */
[----:B-1----:R2:W1:Y:S01]  /*0a00*/  SYNCS.EXCH.64 URZ, [UR5+0x90], UR10 ;  /* 0x0000900a05ff75b2 */ /* 0x0024620008000100 */
[----:B------:R2:W1:Y:S01]  /*0a10*/  SYNCS.EXCH.64 URZ, [UR5+0xa0], UR12 ;  /* 0x0000a00c05ff75b2 */ /* 0x0004620008000100 */
[----:B------:R2:W1:Y:S01]  /*0a20*/  SYNCS.EXCH.64 URZ, [UR5+0x98], UR10 ;  /* 0x0000980a05ff75b2 */ /* 0x0004620008000100 */
[----:B------:R2:W1:Y:S02]  /*0a30*/  SYNCS.EXCH.64 URZ, [UR5+0xa8], UR12 ;  /* 0x0000a80c05ff75b2 */ /* 0x0004640008000100 */
[----:B--2---:R-:W-:Y:S01]  /*0a40*/  NOP ;  /* 0x0000000000007918 */ /* 0x004fe20000000000 */
.L_x_12:
        /* <DEDUP_REMOVED lines=20> */
[----:B------:R2:W1:Y:S02]  /*0b90*/  SYNCS.EXCH.64 URZ, [UR7+0xc8], UR4 ;  /* 0x0000c80407ff75b2 */ /* 0x0004640008000100 */
[----:B--2---:R-:W-:Y:S01]  /*0ba0*/  NOP ;  /* 0x0000000000007918 */ /* 0x004fe20000000000 */
.L_x_13:
        /* <DEDUP_REMOVED lines=18> */
.L_x_14:
[----:B-1----:R-:W1:Y:S01]  /*0cd0*/  S2UR UR5, SR_CTAID.X ;  /* 0x00000000000579c3 */ /* 0x002e620000002500 */
[----:B------:R-:W-:-:S05]  /*0ce0*/  CS2R.32 R170, SR_CgaSize ;  /* 0x0000000000aa7805 */ /* 0x000fca0000008a00 */
[----:B------:R-:W-:-:S05]  /*0cf0*/  IMAD R170, R170, -0xa0, RZ ;  /* 0xffffff60aaaa7824 */ /* 0x000fca00078e02ff */
[----:B------:R-:W-:-:S14]  /*0d00*/  R2UR UR9, R170 ;  /* 0x00000000aa0972ca */ /* 0x000fdc00000e0000 */
[----:B------:R-:W2:Y:S01]  /*0d10*/  LDCU UR9, c[0x0][UR9+0x2b0] ;  /* 0x00005600090977ac */ /* 0x000ea20008000800 */
[----:B------:R-:W-:Y:S01]  /*0d20*/  NOP ;  /* 0x0000000000007918 */ /* 0x000fe20000000000 */
[----:B------:R-:W-:-:S05]  /*0d30*/  CS2R.32 R170, SR_CgaSize ;  /* 0x0000000000aa7805 */ /* 0x000fca0000008a00 */
[----:B------:R-:W-:-:S05]  /*0d40*/  IMAD R170, R170, -0xa0, RZ ;  /* 0xffffff60aaaa7824 */ /* 0x000fca00078e02ff */
[----:B------:R-:W-:-:S14]  /*0d50*/  R2UR UR7, R170 ;  /* 0x00000000aa0772ca */ /* 0x000fdc00000e0000 */
[----:B------:R-:W3:Y:S01]  /*0d60*/  LDCU UR7, c[0x0][UR7+0x2b4] ;  /* 0x00005680070777ac */ /* 0x000ee20008000800 */
[----:B------:R-:W4:Y:S08]  /*0d70*/  S2UR UR4, SR_CTAID.Y ;  /* 0x00000000000479c3 */ /* 0x000f300000002600 */
[----:B------:R-:W3:Y:S01]  /*0d80*/  LDC R9, c[0x0][0xb24] ;  /* 0x0002c900ff097b82 */ /* 0x000ee20000000800 */
[----:B-1----:R-:W-:-:S02]  /*0d90*/  I2FP.F32.U32 R5, UR5 ;  /* 0x0000000500057c45 */ /* 0x002fc40008201000 */
[----:B------:R-:W-:-:S05]  /*0da0*/  CS2R.32 R3, SR_CgaSize ;  /* 0x0000000000037805 */ /* 0x000fca0000008a00 */
[----:B------:R-:W-:-:S06]  /*0db0*/  IMAD R3, R3, -0xa0, RZ ;  /* 0xffffff6003037824 */ /* 0x000fcc00078e02ff */
[----:B------:R-:W1:Y:S01]  /*0dc0*/  LDC R3, c[0x0][R3+0x2a0] ;  /* 0x0000a80003037b82 */ /* 0x000e620000000800 */
[----:B------:R-:W-:Y:S01]  /*0dd0*/  MOV R21, UR5 ;  /* 0x0000000500157c02 */ /* 0x000fe20008000f00 */
[----:B--2---:R-:W-:Y:S01]  /*0de0*/  FMUL R5, R5, UR9 ;  /* 0x0000000905057c20 */ /* 0x004fe20008400000 */
[----:B----4-:R-:W-:Y:S02]  /*0df0*/  I2FP.F32.U32 R4, UR4 ;  /* 0x0000000400047c45 */ /* 0x010fe40008201000 */
[----:B------:R-:W-:-:S05]  /*0e00*/  CS2R.32 R2, SR_CgaSize ;  /* 0x0000000000027805 */ /* 0x000fca0000008a00 */
[----:B------:R-:W-:-:S06]  /*0e10*/  IMAD R2, R2, -0xa0, RZ ;  /* 0xffffff6002027824 */ /* 0x000fcc00078e02ff */
[----:B------:R-:W2:Y:S01]  /*0e20*/  LDC R2, c[0x0][R2+0x2a4] ;  /* 0x0000a90002027b82 */ /* 0x000ea20000000800 */
[----:B------:R-:W4:Y:S01]  /*0e30*/  F2I.U32.TRUNC.NTZ R170, R5 ;  /* 0x0000000500aa7305 */ /* 0x000f22000020f000 */
[----:B------:R-:W-:Y:S01]  /*0e40*/  MOV R20, UR4 ;  /* 0x0000000400147c02 */ /* 0x000fe20008000f00 */
[----:B---3--:R-:W-:-:S05]  /*0e50*/  FMUL R4, R4, UR7 ;  /* 0x0000000704047c20 */ /* 0x008fca0008400000 */
[----:B------:R-:W-:Y:S01]  /*0e60*/  BAR.SYNC.DEFER_BLOCKING 0x0 ;  /* 0x0000000000007b1d */ /* 0x000fe20000010000 */
[----:B------:R-:W-:-:S05]  /*0e70*/  ISETP.GE.AND P0, PT, R9, 0x1, PT ;  /* 0x000000010900780c */ /* 0x000fca0003f06270 */
[----:B------:R-:W3:Y:S02]  /*0e80*/  F2I.U32.TRUNC.NTZ R147, R4 ;  /* 0x0000000400937305 */ /* 0x000ee4000020f000 */
[----:B------:R-:W2:Y:S01]  /*0e90*/  S2UR UR36, SR_CTAID.Z ;  /* 0x00000000002479c3 */ /* 0x000ea20000002700 */
[----:B----4-:R-:W-:-:S05]  /*0ea0*/  IADD3 R170, PT, PT, -R170, RZ, RZ ;  /* 0x000000ffaaaa7210 */ /* 0x010fca0007ffe1ff */
[----:B-1----:R-:W-:Y:S01]  /*0eb0*/  IMAD R170, R3, R170, UR5 ;  /* 0x0000000503aa7e24 */ /* 0x002fe2000f8e02aa */
[----:B---3--:R-:W-:-:S05]  /*0ec0*/  IADD3 R147, PT, PT, -R147, RZ, RZ ;  /* 0x000000ff93937210 */ /* 0x008fca0007ffe1ff */
[----:B--2---:R-:W-:Y:S01]  /*0ed0*/  IMAD R147, R2, R147, UR4 ;  /* 0x0000000402937e24 */ /* 0x004fe2000f8e0293 */
[----:B------:R-:W-:Y:S06]  /*0ee0*/  @!P0 BRA `(.L_x_15) ;  /* 0x0000000000b88947 */ /* 0x000fec0003800000 */
[----:B------:R-:W1:Y:S01]  /*0ef0*/  LDC.64 R4, c[0x0][0xb18] ;  /* 0x0002c600ff047b82 */ /* 0x000e620000000a00 */
[----:B------:R-:W-:-:S07]  /*0f00*/  ISETP.NE.AND P0, PT, R9, 0x1, PT ;  /* 0x000000010900780c */ /* 0x000fce0003f05270 */
[----:B------:R-:W2:Y:S08]  /*0f10*/  LDC R10, c[0x0][0xb0c] ;  /* 0x0002c300ff0a7b82 */ /* 0x000eb00000000800 */
[----:B------:R-:W3:Y:S08]  /*0f20*/  LDC R11, c[0x0][0x370] ;  /* 0x0000dc00ff0b7b82 */ /* 0x000ef00000000800 */
[----:B------:R-:W4:Y:S01]  /*0f30*/  LDC R12, c[0x0][0x374] ;  /* 0x0000dd00ff0c7b82 */ /* 0x000f220000000800 */
[----:B-1----:R-:W-:-:S07]  /*0f40*/  ISETP.NE.AND P1, PT, R4, 0x1, PT ;  /* 0x000000010400780c */ /* 0x002fce0003f25270 */
[----:B------:R-:W3:Y:S01]  /*0f50*/  LDC.64 R6, c[0x0][0xb10] ;  /* 0x0002c400ff067b82 */ /* 0x000ee20000000a00 */
[----:B--2---:R-:W-:-:S07]  /*0f60*/  ISETP.NE.AND P2, PT, R10, 0x1, PT ;  /* 0x000000010a00780c */ /* 0x004fce0003f45270 */
[----:B------:R-:W1:Y:S08]  /*0f70*/  LDC R8, c[0x0][0xb20] ;  /* 0x0002c800ff087b82 */ /* 0x000e700000000800 */
[----:B------:R-:W2:Y:S01]  /*0f80*/  LDC.64 R2, c[0x0][0xb28] ;  /* 0x0002ca00ff027b82 */ /* 0x000ea20000000a00 */
[----:B----4-:R-:W-:-:S04]  /*0f90*/  IMAD.HI.U32 R13, R12, R5, RZ ;  /* 0x000000050c0d7227 */ /* 0x010fc800078e00ff */
[----:B------:R-:W-:-:S04]  /*0fa0*/  IMAD.HI.U32 R5, R20, R5, RZ ;  /* 0x0000000514057227 */ /* 0x000fc800078e00ff */
[----:B---3--:R-:W-:-:S04]  /*0fb0*/  IMAD.HI.U32 R14, R11, R6, RZ ;  /* 0x000000060b0e7227 */ /* 0x008fc800078e00ff */
[C---:B------:R-:W-:Y:S01]  /*0fc0*/  IMAD.HI.U32 R16, R21.reuse, R6, RZ ;  /* 0x0000000615107227 */ /* 0x040fe200078e00ff */
[-C--:B------:R-:W-:Y:S02]  /*0fd0*/  @P2 SHF.R.U32.HI R11, RZ, R7.reuse, R14 ;  /* 0x00000007ff0b2219 */ /* 0x080fe4000001160e */
[-C--:B-1----:R-:W-:Y:S02]  /*0fe0*/  @P1 SHF.R.U32.HI R12, RZ, R8.reuse, R13 ;  /* 0x00000008ff0c1219 */ /* 0x082fe4000001160d */
[----:B------:R-:W-:Y:S02]  /*0ff0*/  SHF.R.U32.HI R5, RZ, R8, R5 ;  /* 0x00000008ff057219 */ /* 0x000fe40000011605 */
[----:B------:R-:W-:Y:S02]  /*1000*/  SHF.R.U32.HI R16, RZ, R7, R16 ;  /* 0x00000007ff107219 */ /* 0x000fe40000011610 */
[----:B------:R-:W-:Y:S01]  /*1010*/  SEL R5, R20, R5, !P1 ;  /* 0x0000000514057207 */ /* 0x000fe20004800000 */
[----:B--2---:R-:W-:Y:S01]  /*1020*/  IMAD.HI.U32 R14, R12, R2, RZ ;  /* 0x000000020c0e7227 */ /* 0x004fe200078e00ff */
[----:B------:R-:W-:-:S02]  /*1030*/  SEL R7, R21, R16, !P2 ;  /* 0x0000001015077207 */ /* 0x000fc40005000000 */
[----:B------:R-:W-:Y:S01]  /*1040*/  IADD3 R13, PT, PT, -R5, RZ, RZ ;  /* 0x000000ff050d7210 */ /* 0x000fe20007ffe1ff */
[----:B------:R-:W-:Y:S01]  /*1050*/  IMAD.HI.U32 R6, R11, R2, RZ ;  /* 0x000000020b067227 */ /* 0x000fe200078e00ff */
[----:B------:R-:W-:-:S03]  /*1060*/  @P0 SHF.R.U32.HI R12, RZ, R3, R14 ;  /* 0x00000003ff0c0219 */ /* 0x000fc6000001160e */
[----:B------:R-:W-:Y:S01]  /*1070*/  IMAD R13, R4, R13, R20 ;  /* 0x0000000d040d7224 */ /* 0x000fe200078e0214 */
[----:B------:R-:W-:Y:S01]  /*1080*/  @P0 SHF.R.U32.HI R11, RZ, R3, R6 ;  /* 0x00000003ff0b0219 */ /* 0x000fe20000011606 */
[----:B------:R-:W-:-:S04]  /*1090*/  IMAD R12, R12, R9, RZ ;  /* 0x000000090c0c7224 */ /* 0x000fc800078e02ff */
[----:B------:R-:W-:Y:S01]  /*10a0*/  IMAD R6, R11, R9, RZ ;  /* 0x000000090b067224 */ /* 0x000fe200078e02ff */
[----:B------:R-:W-:-:S04]  /*10b0*/  ISETP.GE.AND P1, PT, R5, R12, PT ;  /* 0x0000000c0500720c */ /* 0x000fc80003f26270 */
[----:B------:R-:W-:Y:S01]  /*10c0*/  ISETP.GE.OR P1, PT, R7, R6, P1 ;  /* 0x000000060700720c */ /* 0x000fe20000f26670 */
[----:B------:R-:W-:-:S05]  /*10d0*/  IMAD.HI.U32 R6, R5, R2, RZ ;  /* 0x0000000205067227 */ /* 0x000fca00078e00ff */
[----:B------:R-:W-:-:S04]  /*10e0*/  SHF.R.U32.HI R6, RZ, R3, R6 ;  /* 0x00000003ff067219 */ /* 0x000fc80000011606 */
[----:B------:R-:W-:-:S03]  /*10f0*/  SEL R6, R5, R6, !P0 ;  /* 0x0000000605067207 */ /* 0x000fc60004000000 */
[----:B------:R-:W-:Y:S01]  /*1100*/  @!P1 IMAD.HI.U32 R8, R7, R2, RZ ;  /* 0x0000000207089227 */ /* 0x000fe200078e00ff */
[----:B------:R-:W-:-:S04]  /*1110*/  IADD3 R2, PT, PT, -R6, RZ, RZ ;  /* 0x000000ff06027210 */ /* 0x000fc80007ffe1ff */
[----:B------:R-:W-:Y:S01]  /*1120*/  @!P1 SHF.R.U32.HI R8, RZ, R3, R8 ;  /* 0x00000003ff089219 */ /* 0x000fe20000011608 */
[----:B------:R-:W-:-:S03]  /*1130*/  IMAD R2, R9, R2, R5 ;  /* 0x0000000209027224 */ /* 0x000fc600078e0205 */
[----:B------:R-:W-:-:S05]  /*1140*/  @!P1 SEL R3, R7, R8, !P0 ;  /* 0x0000000807039207 */ /* 0x000fca0004000000 */
[--C-:B------:R-:W-:Y:S02]  /*1150*/  @!P1 IMAD.IADD R6, R6, 0x1, -R3.reuse ;  /* 0x0000000106069824 */ /* 0x100fe400078e0a03 */
[----:B------:R-:W-:Y:S01]  /*1160*/  @!P1 IMAD R3, R2, R11, R3 ;  /* 0x0000000b02039224 */ /* 0x000fe200078e0203 */
[----:B------:R-:W-:Y:S01]  /*1170*/  IADD3 R2, PT, PT, -R7, RZ, RZ ;  /* 0x000000ff07027210 */ /* 0x000fe20007ffe1ff */
[----:B------:R-:W-:Y:S02]  /*1180*/  @!P1 IMAD R5, R6, R9, R7 ;  /* 0x0000000906059224 */ /* 0x000fe400078e0207 */
[----:B------:R-:W-:Y:S02]  /*1190*/  @!P1 IMAD.MOV.U32 R7, RZ, RZ, R3 ;  /* 0x000000ffff079224 */ /* 0x000fe400078e0003 */
[----:B------:R-:W-:Y:S02]  /*11a0*/  IMAD R2, R10, R2, R21 ;  /* 0x000000020a027224 */ /* 0x000fe400078e0215 */
[----:B------:R-:W-:-:S02]  /*11b0*/  IMAD R20, R5, R4, R13 ;  /* 0x0000000405147224 */ /* 0x000fc400078e020d */
[----:B------:R-:W-:Y:S02]  /*11c0*/  IMAD R21, R7, R10, R2 ;  /* 0x0000000a07157224 */ /* 0x000fe400078e0202 */
.L_x_15:
[----:B------:R-:W1:Y:S01]  /*11d0*/  LDCU UR4, c[0x0][0xb30] ;  /* 0x00016600ff0477ac */ /* 0x000e620008000800 */
[----:B------:R-:W2:Y:S08]  /*11e0*/  S2UR UR37, SR_CgaCtaId ;  /* 0x00000000002579c3 */ /* 0x000eb00000008800 */
[----:B------:R-:W3:Y:S01]  /*11f0*/  LDC R72, c[0x0][0xb24] ;  /* 0x0002c900ff487b82 */ /* 0x000ee20000000800 */
[----:B-1----:R-:W-:-:S09]  /*1200*/  UISETP.NE.AND UP1, UPT, UR4, 0x1, UPT ;  /* 0x000000010400788c */ /* 0x002fd2000bf25270 */
[----:B--2---:R-:W-:Y:S05]  /*1210*/  BRA.U UP1, `(.L_x_16) ;  /* 0x0000000101407547 */ /* 0x004fea000b800000 */
[----:B------:R-:W1:Y:S08]  /*1220*/  LDC.64 R4, c[0x0][0xb10] ;  /* 0x0002c400ff047b82 */ /* 0x000e700000000a00 */
[----:B------:R-:W2:Y:S08]  /*1230*/  LDC.64 R2, c[0x0][0xb18] ;  /* 0x0002c600ff027b82 */ /* 0x000eb00000000a00 */
[----:B------:R-:W4:Y:S08]  /*1240*/  LDC R6, c[0x0][0xb20] ;  /* 0x0002c800ff067b82 */ /* 0x000f300000000800 */
[----:B------:R-:W3:Y:S01]  /*1250*/  LDC R8, c[0x0][0xb0c] ;  /* 0x0002c300ff087b82 */ /* 0x000ee20000000800 */
[----:B-1----:R-:W-:-:S05]  /*1260*/  IMAD.HI.U32 R4, R21, R4, RZ ;  /* 0x0000000415047227 */ /* 0x002fca00078e00ff */
[----:B------:R-:W-:Y:S01]  /*1270*/  SHF.R.U32.HI R4, RZ, R5, R4 ;  /* 0x00000005ff047219 */ /* 0x000fe20000011604 */
[----:B--2---:R-:W-:Y:S01]  /*1280*/  IMAD.HI.U32 R3, R20, R3, RZ ;  /* 0x0000000314037227 */ /* 0x004fe200078e00ff */
[----:B------:R-:W-:-:S04]  /*1290*/  ISETP.NE.AND P0, PT, R2, 0x1, PT ;  /* 0x000000010200780c */ /* 0x000fc80003f05270 */
[----:B----4-:R-:W-:-:S04]  /*12a0*/  SHF.R.U32.HI R3, RZ, R6, R3 ;  /* 0x00000006ff037219 */ /* 0x010fc80000011603 */
[----:B------:R-:W-:Y:S02]  /*12b0*/  SEL R3, R20, R3, !P0 ;  /* 0x0000000314037207 */ /* 0x000fe40004000000 */
[----:B---3--:R-:W-:-:S04]  /*12c0*/  ISETP.NE.AND P1, PT, R8, 0x1, PT ;  /* 0x000000010800780c */ /* 0x008fc80003f25270 */
[----:B------:R-:W-:-:S05]  /*12d0*/  SEL R4, R21, R4, !P1 ;  /* 0x0000000415047207 */ /* 0x000fca0004800000 */
[----:B------:R-:W-:Y:S02]  /*12e0*/  IMAD.IADD R5, R3, 0x1, -R4 ;  /* 0x0000000103057824 */ /* 0x000fe400078e0a04 */
[----:B------:R-:W-:Y:S02]  /*12f0*/  IMAD.IADD R3, R4, 0x1, -R3 ;  /* 0x0000000104037824 */ /* 0x000fe400078e0a03 */
[----:B------:R-:W-:Y:S02]  /*1300*/  IMAD R21, R5, R8, R21 ;  /* 0x0000000805157224 */ /* 0x000fe400078e0215 */
[----:B------:R-:W-:-:S07]  /*1310*/  IMAD R20, R3, R2, R20 ;  /* 0x0000000203147224 */ /* 0x000fce00078e0214 */
.L_x_16:
[----:B------:R-:W-:Y:S01]  /*1320*/  BAR.SYNC.DEFER_BLOCKING 0x0 ;  /* 0x0000000000007b1d */ /* 0x000fe20000010000 */
[----:B------:R-:W-:Y:S01]  /*1330*/  UISETP.NE.AND UP1, UPT, UR8, 0x2, UPT ;  /* 0x000000020800788c */ /* 0x000fe2000bf25270 */
[----:B------:R-:W-:Y:S02]  /*1340*/  ISETP.NE.OR P5, PT, R0, 0x2, !P5 ;  /* 0x000000020000780c */ /* 0x000fe40006fa5670 */
[----:B------:R-:W-:-:S06]  /*1350*/  LOP3.LUT R2, R185, 0x1f, RZ, 0xc0, !PT ;  /* 0x0000001fb9027812 */ /* 0x000fcc00078ec0ff */
[----:B------:R-:W-:Y:S05]  /*1360*/  BRA.U UP1, `(.L_x_17) ;  /* 0x00000011015c7547 */ /* 0x000fea000b800000 */
[----:B------:R-:W1:Y:S01]  /*1370*/  LDCU UR13, c[0x0][0x38c] ;  /* 0x00007180ff0d77ac */ /* 0x000e620008000800 */
[----:B------:R-:W2:Y:S01]  /*1380*/  LDC R9, c[0x0][0x370] ;  /* 0x0000dc00ff097b82 */ /* 0x000ea20000000800 */
[----:B------:R-:W-:Y:S01]  /*1390*/  PLOP3.LUT P1, PT, PT, PT, UP2, 0x80, 0x8 ;  /* 0x000000000008781c */ /* 0x000fe20003f2f028 */
[----:B------:R-:W-:Y:S01]  /*13a0*/  IMAD.MOV.U32 R15, RZ, RZ, 0x1 ;  /* 0x00000001ff0f7424 */ /* 0x000fe200078e00ff */
[----:B------:R-:W-:Y:S01]  /*13b0*/  ISETP.EQ.OR P4, PT, R2, RZ, P5 ;  /* 0x000000ff0200720c */ /* 0x000fe20002f82670 */
[----:B------:R-:W-:Y:S01]  /*13c0*/  IMAD.MOV.U32 R14, RZ, RZ, RZ ;  /* 0x000000ffff0e7224 */ /* 0x000fe200078e00ff */
[----:B------:R-:W-:Y:S02]  /*13d0*/  PLOP3.LUT P1, PT, P1, PT, PT, 0x8, 0x80 ;  /* 0x000000000080781c */ /* 0x000fe40000f2e170 */
[----:B------:R-:W-:Y:S01]  /*13e0*/  CS2R R12, SRZ ;  /* 0x00000000000c7805 */ /* 0x000fe2000001ff00 */
[----:B------:R-:W-:Y:S01]  /*13f0*/  IMAD.MOV.U32 R10, RZ, RZ, 0x1 ;  /* 0x00000001ff0a7424 */ /* 0x000fe200078e00ff */
[----:B------:R-:W4:Y:S01]  /*1400*/  LDC R0, c[0x0][0x374] ;  /* 0x0000dd00ff007b82 */ /* 0x000f220000000800 */
[----:B------:R-:W2:Y:S01]  /*1410*/  LDCU.64 UR22, c[0x0][0x348] ;  /* 0x00006900ff1677ac */ /* 0x000ea20008000a00 */
[----:B------:R-:W-:Y:S01]  /*1420*/  UMOV UR6, URZ ;  /* 0x000000ff00067c82 */ /* 0x000fe20008000000 */
[----:B-1----:R-:W-:-:S04]  /*1430*/  UIADD3 UR5, UPT, UPT, UR13, 0x1f, URZ ;  /* 0x0000001f0d057890 */ /* 0x002fc8000fffe0ff */
[----:B------:R-:W-:-:S04]  /*1440*/  USHF.R.S32.HI UR4, URZ, 0x1f, UR5 ;  /* 0x0000001fff047899 */ /* 0x000fc80008011405 */
[----:B------:R-:W-:-:S04]  /*1450*/  ULEA.HI UR4, UR4, UR5, URZ, 0x5 ;  /* 0x0000000504047291 */ /* 0x000fc8000f8f28ff */
[----:B------:R-:W-:Y:S02]  /*1460*/  USHF.R.S32.HI UR15, URZ, 0x5, UR4 ;  /* 0x00000005ff0f7899 */ /* 0x000fe40008011404 */
[----:B------:R-:W-:Y:S02]  /*1470*/  UIADD3 UR4, UPT, UPT, UR13, -0x1, URZ ;  /* 0xffffffff0d047890 */ /* 0x000fe4000fffe0ff */
[----:B------:R-:W-:Y:S02]  /*1480*/  UISETP.LT.U32.AND UP0, UPT, UR15, 0x4, UPT ;  /* 0x000000040f00788c */ /* 0x000fe4000bf01070 */
[----:B------:R-:W-:Y:S02]  /*1490*/  UISETP.GE.U32.AND UP1, UPT, UR4, -0x3f, UPT ;  /* 0xffffffc10400788c */ /* 0x000fe4000bf26070 */
[----:B------:R-:W-:Y:S02]  /*14a0*/  USEL UR14, UR15, 0x4, UP0 ;  /* 0x000000040f0e7887 */ /* 0x000fe40008000000 */
[----:B------:R-:W-:-:S02]  /*14b0*/  UIADD3 UR13, UPT, UPT, UR13, 0x3e, URZ ;  /* 0x0000003e0d0d7890 */ /* 0x000fc4000fffe0ff */
[----:B------:R-:W-:Y:S02]  /*14c0*/  UIADD3 UR5, UPT, UPT, UR14, -0x1, URZ ;  /* 0xffffffff0e057890 */ /* 0x000fe4000fffe0ff */
[----:B------:R-:W-:-:S03]  /*14d0*/  UIADD3 UR7, UPT, UPT, UR15, -UR14, URZ ;  /* 0x8000000e0f077290 */ /* 0x000fc6000fffe0ff */
[----:B------:R-:W-:-:S04]  /*14e0*/  @UP1 UIADD3 UR5, UPT, UPT, UR14, URZ, URZ ;  /* 0x000000ff0e051290 */ /* 0x000fc8000fffe0ff */
[----:B--2---:R-:W-:-:S12]  /*14f0*/  UIADD3 UR5, UPT, UPT, UR5, 0x1, URZ ;  /* 0x0000000105057890 */ /* 0x004fd8000fffe0ff */
.L_x_35:
[----:B------:R-:W-:Y:S01]  /*1500*/  UISETP.NE.AND UP0, UPT, UR37, URZ, UPT ;  /* 0x000000ff2500728c */ /* 0x000fe2000bf05270 */
[----:B------:R-:W1:Y:S08]  /*1510*/  S2UR UR37, SR_CgaCtaId ;  /* 0x00000000002579c3 */ /* 0x000e700000008800 */
[----:B------:R-:W-:Y:S05]  /*1520*/  BRA.U UP0, `(.L_x_18) ;  /* 0x0000000100347547 */ /* 0x000fea000b800000 */
[----:B------:R-:W2:Y:S01]  /*1530*/  S2R R2, SR_CgaCtaId ;  /* 0x0000000000027919 */ /* 0x000ea20000008800 */
[----:B------:R-:W-:-:S04]  /*1540*/  MOV R3, 0x400 ;  /* 0x0000040000037802 */ /* 0x000fc80000000f00 */
[----:B--2---:R-:W-:Y:S02]  /*1550*/  LEA R3, R2, R3, 0x18 ;  /* 0x0000000302037211 */ /* 0x004fe400078ec0ff */
[----:B------:R-:W-:-:S03]  /*1560*/  SHF.L.U32 R2, R10, 0x1f, RZ ;  /* 0x0000001f0a027819 */ /* 0x000fc600000006ff */
[----:B------:R-:W-:-:S04]  /*1570*/  IMAD R3, R12, 0x8, R3 ;  /* 0x000000080c037824 */ /* 0x000fc800078e0203 */
[----:B------:R-:W2:Y:S02]  /*1580*/  SYNCS.PHASECHK.TRANS64.TRYWAIT P0, [R3+URZ+0xe0], R2 ;  /* 0x0000e002030075a7 */ /* 0x000ea400080011ff */
[----:B--2---:R-:W-:Y:S05]  /*1590*/  @!P0 BRA `(.L_x_19) ;  /* 0x0000009800388947 */ /* 0x004fea0003800000 */
.L_x_126:
[----:B------:R-:W-:Y:S01]  /*15a0*/  VIADD R12, R12, 0x1 ;  /* 0x000000010c0c7836 */ /* 0x000fe20000000000 */
[----:B------:R2:W-:Y:S04]  /*15b0*/  SYNCS.ARRIVE.TRANS64.A1T0 RZ, [R3+URZ+0xd0], RZ ;  /* 0x0000d0ff03ff79a7 */ /* 0x0005e800081000ff */
[----:B------:R-:W-:-:S04]  /*15c0*/  ISETP.NE.AND P0, PT, R12, 0x2, PT ;  /* 0x000000020c00780c */ /* 0x000fc80003f05270 */
[----:B------:R-:W-:Y:S02]  /*15d0*/  SEL R12, R12, RZ, P0 ;  /* 0x000000ff0c0c7207 */ /* 0x000fe40000000000 */
[----:B--2---:R-:W-:-:S04]  /*15e0*/  SEL R3, RZ, 0x1, P0 ;  /* 0x00000001ff037807 */ /* 0x004fc80000000000 */
[----:B------:R-:W-:-:S07]  /*15f0*/  LOP3.LUT R10, R10, R3, RZ, 0x3c, !PT ;  /* 0x000000030a0a7212 */ /* 0x000fce00078e3cff */
.L_x_18:
[----:B------:R-:W-:Y:S01]  /*1600*/  UMOV UR4, 0x400 ;  /* 0x0000040000047882 */ /* 0x000fe20000000000 */
[----:B------:R-:W-:Y:S01]  /*1610*/  SHF.L.U32 R2, R15, 0x1f, RZ ;  /* 0x0000001f0f027819 */ /* 0x000fe200000006ff */
[----:B-1----:R-:W-:Y:S01]  /*1620*/  ULEA UR4, UR37, UR4, 0x18 ;  /* 0x0000000425047291 */ /* 0x002fe2000f8ec0ff */
[----:B------:R-:W-:Y:S01]  /*1630*/  R2UR UR35, R21 ;  /* 0x00000000152372ca */ /* 0x000fe200000e0000 */
[----:B------:R-:W-:Y:S01]  /*1640*/  UISETP.GE.U32.AND UP0, UPT, UR13, 0x3f, UPT ;  /* 0x0000003f0d00788c */ /* 0x000fe2000bf06070 */
[----:B------:R-:W-:Y:S01]  /*1650*/  R2UR UR11, R20 ;  /* 0x00000000140b72ca */ /* 0x000fe200000e0000 */
[----:B------:R-:W-:Y:S01]  /*1660*/  ULEA UR8, UR6, UR4, 0x3 ;  /* 0x0000000406087291 */ /* 0x000fe2000f8e18ff */
[----:B------:R-:W-:-:S08]  /*1670*/  UMOV UR24, URZ ;  /* 0x000000ff00187c82 */ /* 0x000fd00008000000 */
[----:B------:R1:W2:Y:S01]  /*1680*/  SYNCS.PHASECHK.TRANS64.TRYWAIT P0, [UR8+0x20], R2 ;  /* 0x00002002ff0075a7 */ /* 0x0002a20008001108 */
[----:B------:R-:W-:Y:S02]  /*1690*/  USHF.L.U32 UR35, UR35, 0x7, URZ ;  /* 0x0000000723237899 */ /* 0x000fe400080006ff */
[----:B------:R-:W-:Y:S01]  /*16a0*/  USHF.L.U32 UR11, UR11, 0x8, URZ ;  /* 0x000000080b0b7899 */ /* 0x000fe200080006ff */
[----:B------:R-:W-:Y:S11]  /*16b0*/  BRA.U !UP0, `(.L_x_20) ;  /* 0x0000000108a87547 */ /* 0x000ff6000b800000 */
[----:B------:R-:W-:Y:S01]  /*16c0*/  UMOV UR16, URZ ;  /* 0x000000ff00107c82 */ /* 0x000fe20008000000 */
[----:B------:R-:W-:-:S05]  /*16d0*/  UMOV UR17, UR6 ;  /* 0x0000000600117c82 */ /* 0x000fca0008000000 */
.L_x_25:
[----:B-1----:R-:W-:Y:S01]  /*16e0*/  ULEA UR33, UR17, UR4, 0x3 ;  /* 0x0000000411217291 */ /* 0x002fe2000f8e18ff */
[----:B--2---:R-:W-:Y:S01]  /*16f0*/  @!P5 MOV R3, 0x3000 ;  /* 0x000030000003d802 */ /* 0x004fe20000000f00 */
[----:B--2---:R-:W-:Y:S10]  /*1700*/  @P0 BRA `(.L_x_21) ;  /* 0x00000000000c0947 */ /* 0x004ff40003800000 */
[----:B------:R-:W-:-:S04]  /*1710*/  SHF.L.U32 R5, R15, 0x1f, RZ ;  /* 0x0000001f0f057819 */ /* 0x000fc800000006ff */
[----:B------:R-:W2:Y:S02]  /*1720*/  SYNCS.PHASECHK.TRANS64.TRYWAIT P0, [UR33+0x20], R5 ;  /* 0x00002005ff0075a7 */ /* 0x000ea40008001121 */
[----:B--2---:R-:W-:Y:S05]  /*1730*/  @!P0 BRA `(.L_x_22) ;  /* 0x0000009400e48947 */ /* 0x004fea0003800000 */
.L_x_21:
[----:B------:R2:W-:Y:S01]  /*1740*/  @!P5 SYNCS.ARRIVE.TRANS64 RZ, [UR33], R3 ;  /* 0x00000003ffffd9a7 */ /* 0x0005e20008000021 */
[----:B------:R-:W-:Y:S04]  /*1750*/  BSSY.RECONVERGENT B0, `(.L_x_23) ;  /* 0x0000003000007945 */ /* 0x000fe80003800200 */
[----:B------:R-:W-:Y:S05]  /*1760*/  @P4 BRA `(.L_x_24) ;  /* 0x0000000000044947 */ /* 0x000fea0003800000 */
[----:B------:R-:W-:Y:S05]  /*1770*/  BPT.TRAP 0x1 ;  /* 0x000000040000795c */ /* 0x000fea0000300000 */
.L_x_24:
[----:B------:R-:W-:Y:S05]  /*1780*/  BSYNC.RECONVERGENT B0 ;  /* 0x0000000000007941 */ /* 0x000fea0003800200 */
.L_x_23:
[----:B------:R-:W-:Y:S02]  /*1790*/  UIADD3 UR6, UPT, UPT, UR17, 0x1, URZ ;  /* 0x0000000111067890 */ /* 0x000fe4000fffe0ff */
[----:B------:R-:W-:Y:S02]  /*17a0*/  ULEA UR32, UR17, UR4, 0xc ;  /* 0x0000000411207291 */ /* 0x000fe4000f8e60ff */
[----:B------:R-:W-:Y:S02]  /*17b0*/  UISETP.NE.AND UP0, UPT, UR6, 0x4, UPT ;  /* 0x000000040600788c */ /* 0x000fe4000bf05270 */
[----:B------:R-:W-:Y:S02]  /*17c0*/  UIADD3 UR26, UP1, UPT, UR22, 0x80, URZ ;  /* 0x00000080161a7890 */ /* 0x000fe4000ff3e0ff */
[----:B------:R-:W-:Y:S02]  /*17d0*/  USEL UR9, URZ, 0x1, UP0 ;  /* 0x00000001ff097887 */ /* 0x000fe40008000000 */
[----:B------:R-:W-:-:S02]  /*17e0*/  USEL UR6, UR6, URZ, UP0 ;  /* 0x000000ff06067287 */ /* 0x000fc40008000000 */
[----:B------:R-:W-:Y:S02]  /*17f0*/  UIADD3 UR20, UP0, UPT, UR22, 0x180, URZ ;  /* 0x0000018016147890 */ /* 0x000fe4000ff1e0ff */
[----:B------:R-:W-:Y:S01]  /*1800*/  ULEA UR8, UR6, UR4, 0x3 ;  /* 0x0000000406087291 */ /* 0x000fe2000f8e18ff */
[----:B------:R-:W-:Y:S01]  /*1810*/  LOP3.LUT R15, R15, UR9, RZ, 0x3c, !PT ;  /* 0x000000090f0f7c12 */ /* 0x000fe2000f8e3cff */
[----:B------:R-:W-:Y:S02]  /*1820*/  USHF.L.U32 UR34, UR16, 0x5, URZ ;  /* 0x0000000510227899 */ /* 0x000fe400080006ff */
[----:B------:R-:W-:Y:S01]  /*1830*/  UIADD3.X UR27, UPT, UPT, URZ, UR23, URZ, UP1, !UPT ;  /* 0x00000017ff1b7290 */ /* 0x000fe20008ffe4ff */
[----:B-1----:R-:W-:Y:S01]  /*1840*/  SHF.L.U32 R2, R15, 0x1f, RZ ;  /* 0x0000001f0f027819 */ /* 0x002fe200000006ff */
[----:B------:R-:W-:Y:S02]  /*1850*/  UIADD3 UR32, UPT, UPT, UR32, 0xc400, URZ ;  /* 0x0000c40020207890 */ /* 0x000fe4000fffe0ff */
[----:B------:R-:W-:Y:S01]  /*1860*/  UIADD3.X UR21, UPT, UPT, URZ, UR23, URZ, UP0, !UPT ;  /* 0x00000017ff157290 */ /* 0x000fe200087fe4ff */
[----:B------:R1:W1:Y:S01]  /*1870*/  SYNCS.PHASECHK.TRANS64.TRYWAIT P0, [UR8+0x20], R2 ;  /* 0x00002002ff0075a7 */ /* 0x0002620008001108 */
[----:B------:R-:W-:Y:S01]  /*1880*/  ULEA UR8, UR17, UR4, 0xd ;  /* 0x0000000411087291 */ /* 0x000fe2000f8e68ff */
[----:B------:R-:W-:Y:S01]  /*1890*/  UMOV UR18, 0x0 ;  /* 0x0000000000127882 */ /* 0x000fe20000000000 */
[----:B------:R-:W-:-:S02]  /*18a0*/  UMOV UR19, 0x10000000 ;  /* 0x1000000000137882 */ /* 0x000fc40000000000 */
[----:B------:R-:W-:Y:S01]  /*18b0*/  UIADD3 UR8, UPT, UPT, UR8, 0x10400, URZ ;  /* 0x0001040008087890 */ /* 0x000fe2000fffe0ff */
[----:B------:R1:W-:Y:S01]  /*18c0*/  UTMALDG.3D [UR32], [UR26], desc[UR18] ;  /* 0x000012201a0075b4 */ /* 0x0003e20008011000 */
[----:B------:R-:W-:Y:S01]  /*18d0*/  UMOV UR12, UR36 ;  /* 0x00000024000c7c82 */ /* 0x000fe20008000000 */
[----:B------:R-:W-:Y:S01]  /*18e0*/  UMOV UR9, UR33 ;  /* 0x0000002100097c82 */ /* 0x000fe20008000000 */
[----:B------:R-:W-:Y:S01]  /*18f0*/  UMOV UR10, UR34 ;  /* 0x00000022000a7c82 */ /* 0x000fe20008000000 */
[----:B------:R-:W-:Y:S01]  /*1900*/  UIADD3 UR16, UPT, UPT, UR16, 0x1, URZ ;  /* 0x0000000110107890 */ /* 0x000fe2000fffe0ff */
[----:B------:R-:W-:Y:S01]  /*1910*/  UMOV UR24, UR5 ;  /* 0x0000000500187c82 */ /* 0x000fe20008000000 */
[----:B------:R-:W-:Y:S02]  /*1920*/  UMOV UR17, UR6 ;  /* 0x0000000600117c82 */ /* 0x000fe40008000000 */
[----:B------:R1:W-:Y:S01]  /*1930*/  UTMALDG.3D [UR8], [UR20], desc[UR18] ;  /* 0x00001208140075b4 */ /* 0x0003e20008011000 */
[----:B------:R-:W-:-:S09]  /*1940*/  UISETP.NE.AND UP0, UPT, UR16, UR5, UPT ;  /* 0x000000051000728c */ /* 0x000fd2000bf05270 */
[----:B------:R-:W-:Y:S05]  /*1950*/  BRA.U UP0, `(.L_x_25) ;  /* 0xfffffffd00607547 */ /* 0x000fea000b83ffff */
.L_x_20:
[----:B-1----:R-:W-:Y:S01]  /*1960*/  ULEA UR8, UR6, UR4, 0x3 ;  /* 0x0000000406087291 */ /* 0x002fe2000f8e18ff */
[----:B------:R-:W-:Y:S01]  /*1970*/  SHF.L.U32 R2, R15, 0x1f, RZ ;  /* 0x0000001f0f027819 */ /* 0x000fe200000006ff */
[----:B------:R-:W-:Y:S01]  /*1980*/  @!P1 SYNCS.ARRIVE.TRANS64.A1T0 RZ, [UR4+0x88], RZ ;  /* 0x000088ffffff99a7 */ /* 0x000fe20008100004 */
[----:B------:R-:W-:-:S06]  /*1990*/  UISETP.GT.AND UP0, UPT, UR15, UR14, UPT ;  /* 0x0000000e0f00728c */ /* 0x000fcc000bf04270 */
[----:B--2---:R1:W2:Y:S03]  /*19a0*/  SYNCS.PHASECHK.TRANS64.TRYWAIT P0, [UR8+0x20], R2 ;  /* 0x00002002ff0075a7 */ /* 0x0042a60008001108 */
[----:B------:R-:W-:Y:S05]  /*19b0*/  BRA.U !UP0, `(.L_x_26) ;  /* 0x0000000108ac7547 */ /* 0x000fea000b800000 */
[----:B------:R-:W-:Y:S01]  /*19c0*/  UIADD3 UR21, UPT, UPT, UR7, UR24, URZ ;  /* 0x0000001807157290 */ /* 0x000fe2000fffe0ff */
[----:B------:R-:W-:-:S11]  /*19d0*/  UMOV UR25, UR6 ;  /* 0x0000000600197c82 */ /* 0x000fd60008000000 */
.L_x_31:
[----:B-1----:R-:W-:Y:S01]  /*19e0*/  ULEA UR17, UR25, UR4, 0x3 ;  /* 0x0000000419117291 */ /* 0x002fe2000f8e18ff */
[----:B--2---:R-:W-:Y:S01]  /*19f0*/  @!P5 MOV R3, 0x3000 ;  /* 0x000030000003d802 */ /* 0x004fe20000000f00 */
[----:B--2---:R-:W-:Y:S10]  /*1a00*/  @P0 BRA `(.L_x_27) ;  /* 0x00000000000c0947 */ /* 0x004ff40003800000 */
[----:B------:R-:W-:-:S04]  /*1a10*/  SHF.L.U32 R5, R15, 0x1f, RZ ;  /* 0x0000001f0f057819 */ /* 0x000fc800000006ff */
[----:B------:R-:W2:Y:S02]  /*1a20*/  SYNCS.PHASECHK.TRANS64.TRYWAIT P0, [UR17+0x20], R5 ;  /* 0x00002005ff0075a7 */ /* 0x000ea40008001111 */
[----:B--2---:R-:W-:Y:S05]  /*1a30*/  @!P0 BRA `(.L_x_28) ;  /* 0x00000094003c8947 */ /* 0x004fea0003800000 */
.L_x_27:
[----:B------:R2:W-:Y:S01]  /*1a40*/  @!P5 SYNCS.ARRIVE.TRANS64 RZ, [UR17], R3 ;  /* 0x00000003ffffd9a7 */ /* 0x0005e20008000011 */
[----:B------:R-:W-:Y:S04]  /*1a50*/  BSSY.RECONVERGENT B0, `(.L_x_29) ;  /* 0x0000003000007945 */ /* 0x000fe80003800200 */
[----:B------:R-:W-:Y:S05]  /*1a60*/  @P4 BRA `(.L_x_30) ;  /* 0x0000000000044947 */ /* 0x000fea0003800000 */
[----:B------:R-:W-:Y:S05]  /*1a70*/  BPT.TRAP 0x1 ;  /* 0x000000040000795c */ /* 0x000fea0000300000 */
.L_x_30:
[----:B------:R-:W-:Y:S05]  /*1a80*/  BSYNC.RECONVERGENT B0 ;  /* 0x0000000000007941 */ /* 0x000fea0003800200 */
.L_x_29:
        /* <DEDUP_REMOVED lines=10> */
[----:B------:R-:W-:Y:S01]  /*1b30*/  UIADD3 UR16, UPT, UPT, UR16, 0xc400, URZ ;  /* 0x0000c40010107890 */ /* 0x000fe2000fffe0ff */
[----:B-1----:R-:W-:Y:S01]  /*1b40*/  SHF.L.U32 R2, R15, 0x1f, RZ ;  /* 0x0000001f0f027819 */ /* 0x002fe200000006ff */
[----:B------:R-:W-:Y:S02]  /*1b50*/  UIADD3.X UR31, UPT, UPT, URZ, UR23, URZ, UP1, !UPT ;  /* 0x00000017ff1f7290 */ /* 0x000fe40008ffe4ff */
[----:B------:R-:W-:Y:S01]  /*1b60*/  UIADD3.X UR29, UPT, UPT, URZ, UR23, URZ, UP0, !UPT ;  /* 0x00000017ff1d7290 */ /* 0x000fe200087fe4ff */
[----:B------:R1:W1:Y:S01]  /*1b70*/  SYNCS.PHASECHK.TRANS64.TRYWAIT P0, [UR8+0x20], R2 ;  /* 0x00002002ff0075a7 */ /* 0x0002620008001108 */
[----:B------:R-:W-:Y:S01]  /*1b80*/  ULEA UR8, UR25, UR4, 0xd ;  /* 0x0000000419087291 */ /* 0x000fe2000f8e68ff */
[----:B------:R-:W-:Y:S01]  /*1b90*/  UMOV UR26, 0x0 ;  /* 0x00000000001a7882 */ /* 0x000fe20000000000 */
[----:B------:R-:W-:-:S02]  /*1ba0*/  UMOV UR27, 0x10000000 ;  /* 0x10000000001b7882 */ /* 0x000fc40000000000 */
[----:B------:R-:W-:Y:S01]  /*1bb0*/  UIADD3 UR8, UPT, UPT, UR8, 0x10400, URZ ;  /* 0x0001040008087890 */ /* 0x000fe2000fffe0ff */
[----:B------:R-:W-:Y:S01]  /*1bc0*/  UMOV UR19, UR35 ;  /* 0x0000002300137c82 */ /* 0x000fe20008000000 */
[----:B------:R-:W-:Y:S01]  /*1bd0*/  UMOV UR20, UR36 ;  /* 0x0000002400147c82 */ /* 0x000fe20008000000 */
[----:B------:R-:W-:Y:S01]  /*1be0*/  UMOV UR12, UR36 ;  /* 0x00000024000c7c82 */ /* 0x000fe20008000000 */
[----:B------:R-:W-:Y:S01]  /*1bf0*/  UMOV UR9, UR17 ;  /* 0x0000001100097c82 */ /* 0x000fe20008000000 */
[----:B------:R-:W-:Y:S01]  /*1c00*/  UMOV UR10, UR18 ;  /* 0x00000012000a7c82 */ /* 0x000fe20008000000 */
[----:B------:R1:W-:Y:S01]  /*1c10*/  UTMALDG.3D [UR16], [UR30], desc[UR26] ;  /* 0x00001a101e0075b4 */ /* 0x0003e20008011000 */
[----:B------:R-:W-:Y:S01]  /*1c20*/  UIADD3 UR24, UPT, UPT, UR24, 0x1, URZ ;  /* 0x0000000118187890 */ /* 0x000fe2000fffe0ff */
[----:B------:R-:W-:-:S03]  /*1c30*/  UMOV UR25, UR6 ;  /* 0x0000000600197c82 */ /* 0x000fc60008000000 */
[----:B------:R-:W-:Y:S01]  /*1c40*/  UISETP.NE.AND UP0, UPT, UR24, UR21, UPT ;  /* 0x000000151800728c */ /* 0x000fe2000bf05270 */
[----:B------:R1:W-:Y:S08]  /*1c50*/  UTMALDG.3D [UR8], [UR28], desc[UR26] ;  /* 0x00001a081c0075b4 */ /* 0x0003f00008011000 */
[----:B------:R-:W-:Y:S05]  /*1c60*/  BRA.U UP0, `(.L_x_31) ;  /* 0xfffffffd005c7547 */ /* 0x000fea000b83ffff */
.L_x_26:
[C---:B-1----:R-:W-:Y:S01]  /*1c70*/  LEA R2, R14.reuse, UR4, 0x3 ;  /* 0x000000040e027c11 */ /* 0x042fe2000f8e18ff */
[----:B------:R-:W-:Y:S01]  /*1c80*/  NOP ;  /* 0x0000000000007918 */ /* 0x000fe20000000000 */
[----:B--2---:R-:W-:Y:S02]  /*1c90*/  SHF.L.U32 R3, R13, 0x1f, RZ ;  /* 0x0000001f0d037819 */ /* 0x004fe400000006ff */
[----:B------:R-:W-:Y:S02]  /*1ca0*/  LEA R4, R14, UR4, 0x4 ;  /* 0x000000040e047c11 */ /* 0x000fe4000f8e20ff */
[----:B------:R-:W1:Y:S02]  /*1cb0*/  SYNCS.PHASECHK.TRANS64.TRYWAIT P0, [R2+URZ+0x90], R3 ;  /* 0x00009003020075a7 */ /* 0x000e6400080011ff */
[----:B-1----:R-:W-:Y:S05]  /*1cc0*/  @!P0 BRA `(.L_x_32) ;  /* 0x0000009000b08947 */ /* 0x002fea0003800000 */
.L_x_129:
[----:B------:R-:W2:Y:S01]  /*1cd0*/  LDS.128 R4, [R4+0x100] ;  /* 0x0001000004047984 */ /* 0x000ea20000000c00 */
[----:B---3--:R-:W-:Y:S01]  /*1ce0*/  ISETP.GE.AND P0, PT, R72, 0x1, PT ;  /* 0x000000014800780c */ /* 0x008fe20003f06270 */
[----:B-1----:R-:W-:Y:S01]  /*1cf0*/  VIADD R2, R2, 0xa0 ;  /* 0x000000a002027836 */ /* 0x002fe20000000000 */
[----:B------:R-:W-:Y:S01]  /*1d00*/  @!PT LDS RZ, [RZ] ;  /* 0x00000000fffff984 */ /* 0x000fe20000000800 */
[----:B------:R-:W-:Y:S01]  /*1d10*/  @!PT LDS RZ, [RZ] ;  /* 0x00000000fffff984 */ /* 0x000fe20000000800 */
[----:B------:R-:W-:Y:S01]  /*1d20*/  @!PT LDS RZ, [RZ] ;  /* 0x00000000fffff984 */ /* 0x000fe20000000800 */
[----:B------:R-:W-:Y:S01]  /*1d30*/  @!PT LDS RZ, [RZ] ;  /* 0x00000000fffff984 */ /* 0x000fe20000000800 */
[----:B------:R1:W-:Y:S06]  /*1d40*/  MEMBAR.ALL.CTA ;  /* 0x0000000000007992 */ /* 0x0003ec0000008000 */
[----:B-1----:R-:W1:Y:S01]  /*1d50*/  FENCE.VIEW.ASYNC.S ;  /* 0x00000000000073c6 */ /* 0x002e620000000000 */
[----:B------:R-:W-:-:S04]  /*1d60*/  PRMT R2, RZ, 0x654, R2 ;  /* 0x00000654ff027816 */ /* 0x000fc80000000002 */
[----:B-1----:R1:W-:Y:S01]  /*1d70*/  SYNCS.ARRIVE.TRANS64.RED.A1T0 RZ, [R2+URZ], RZ ;  /* 0x000000ff02ff79a7 */ /* 0x0023e200081004ff */
[----:B--2---:R-:W-:-:S13]  /*1d80*/  LOP3.LUT P2, RZ, R6, 0x1, RZ, 0xc0, !PT ;  /* 0x0000000106ff7812 */ /* 0x004fda000784c0ff */
[----:B------:R-:W-:Y:S01]  /*1d90*/  @P2 SHF.R.U32.HI R3, RZ, 0x10, R5 ;  /* 0x00000010ff032819 */ /* 0x000fe20000011605 */
[----:B------:R-:W-:Y:S01]  /*1da0*/  VOTEU.ANY UP0, P2 ;  /* 0x0000000000ff7886 */ /* 0x000fe20001000100 */
[----:B------:R-:W-:Y:S02]  /*1db0*/  @P2 MOV R11, R4 ;  /* 0x00000004000b2202 */ /* 0x000fe40000000f00 */
[----:B------:R-:W-:Y:S02]  /*1dc0*/  @P2 R2UR.BROADCAST UR8, R3 ;  /* 0x00000000030822ca */ /* 0x000fe400008e0000 */
[----:B------:R-:W-:-:S11]  /*1dd0*/  @P2 LOP3.LUT R8, R5, 0xffff, RZ, 0xc0, !PT ;  /* 0x0000ffff05082812 */ /* 0x000fd600078ec0ff */
[----:B------:R-:W-:Y:S01]  /*1de0*/  @UP0 UMOV UR36, UR8 ;  /* 0x0000000800240c82 */ /* 0x000fe20008000000 */
[----:B-1----:R-:W-:Y:S05]  /*1df0*/  @!P0 BRA `(.L_x_33) ;  /* 0x0000000000b88947 */ /* 0x002fea0003800000 */
[----:B------:R-:W4:Y:S01]  /*1e00*/  LDC.64 R4, c[0x0][0xb18] ;  /* 0x0002c600ff047b82 */ /* 0x000f220000000a00 */
[----:B------:R-:W-:-:S07]  /*1e10*/  ISETP.NE.AND P3, PT, R72, 0x1, PT ;  /* 0x000000014800780c */ /* 0x000fce0003f65270 */
[----:B------:R-:W1:Y:S08]  /*1e20*/  LDC.64 R6, c[0x0][0xb10] ;  /* 0x0002c400ff067b82 */ /* 0x000e700000000a00 */
[----:B------:R-:W2:Y:S08]  /*1e30*/  LDC R16, c[0x0][0xb20] ;  /* 0x0002c800ff107b82 */ /* 0x000eb00000000800 */
[----:B------:R-:W3:Y:S01]  /*1e40*/  LDC R18, c[0x0][0xb0c] ;  /* 0x0002c300ff127b82 */ /* 0x000ee20000000800 */
[----:B----4-:R-:W-:Y:S01]  /*1e50*/  IMAD.HI.U32 R17, R0, R5, RZ ;  /* 0x0000000500117227 */ /* 0x010fe200078e00ff */
[----:B------:R-:W-:-:S03]  /*1e60*/  ISETP.NE.AND P0, PT, R4, 0x1, PT ;  /* 0x000000010400780c */ /* 0x000fc60003f05270 */
[----:B------:R-:W-:-:S03]  /*1e70*/  IMAD.HI.U32 R5, R8, R5, RZ ;  /* 0x0000000508057227 */ /* 0x000fc600078e00ff */
[----:B------:R-:W4:Y:S01]  /*1e80*/  LDC.64 R2, c[0x0][0xb28] ;  /* 0x0002ca00ff027b82 */ /* 0x000f220000000a00 */
[----:B-1----:R-:W-:-:S04]  /*1e90*/  IMAD.HI.U32 R20, R9, R6, RZ ;  /* 0x0000000609147227 */ /* 0x002fc800078e00ff */
[----:B------:R-:W-:Y:S01]  /*1ea0*/  IMAD.HI.U32 R22, R11, R6, RZ ;  /* 0x000000060b167227 */ /* 0x000fe200078e00ff */
[----:B------:R-:W-:Y:S02]  /*1eb0*/  SHF.R.U32.HI R20, RZ, R7, R20 ;  /* 0x00000007ff147219 */ /* 0x000fe40000011614 */
[-C--:B--2---:R-:W-:Y:S02]  /*1ec0*/  SHF.R.U32.HI R17, RZ, R16.reuse, R17 ;  /* 0x00000010ff117219 */ /* 0x084fe40000011611 */
[----:B------:R-:W-:Y:S02]  /*1ed0*/  SHF.R.U32.HI R5, RZ, R16, R5 ;  /* 0x00000010ff057219 */ /* 0x000fe40000011605 */
[----:B------:R-:W-:Y:S02]  /*1ee0*/  SEL R17, R0, R17, !P0 ;  /* 0x0000001100117207 */ /* 0x000fe40004000000 */
[----:B------:R-:W-:Y:S02]  /*1ef0*/  SHF.R.U32.HI R22, RZ, R7, R22 ;  /* 0x00000007ff167219 */ /* 0x000fe40000011616 */
[----:B---3--:R-:W-:-:S02]  /*1f00*/  ISETP.NE.AND P1, PT, R18, 0x1, PT ;  /* 0x000000011200780c */ /* 0x008fc40003f25270 */
[----:B------:R-:W-:Y:S02]  /*1f10*/  SEL R5, R8, R5, !P0 ;  /* 0x0000000508057207 */ /* 0x000fe40004000000 */
[----:B------:R-:W-:Y:S02]  /*1f20*/  SEL R19, R9, R20, !P1 ;  /* 0x0000001409137207 */ /* 0x000fe40004800000 */
[----:B------:R-:W-:Y:S01]  /*1f30*/  SEL R7, R11, R22, !P1 ;  /* 0x000000160b077207 */ /* 0x000fe20004800000 */
[----:B----4-:R-:W-:-:S04]  /*1f40*/  IMAD.HI.U32 R20, R17, R2, RZ ;  /* 0x0000000211147227 */ /* 0x010fc800078e00ff */
[----:B------:R-:W-:Y:S01]  /*1f50*/  IMAD.HI.U32 R6, R19, R2, RZ ;  /* 0x0000000213067227 */ /* 0x000fe200078e00ff */
[----:B------:R-:W-:-:S04]  /*1f60*/  @P3 SHF.R.U32.HI R17, RZ, R3, R20 ;  /* 0x00000003ff113219 */ /* 0x000fc80000011614 */
[----:B------:R-:W-:Y:S01]  /*1f70*/  @P3 SHF.R.U32.HI R19, RZ, R3, R6 ;  /* 0x00000003ff133219 */ /* 0x000fe20000011606 */
[----:B------:R-:W-:-:S04]  /*1f80*/  IMAD R17, R72, R17, RZ ;  /* 0x0000001148117224 */ /* 0x000fc800078e02ff */
[----:B------:R-:W-:Y:S01]  /*1f90*/  IMAD R6, R72, R19, RZ ;  /* 0x0000001348067224 */ /* 0x000fe200078e02ff */
[C---:B------:R-:W-:Y:S02]  /*1fa0*/  ISETP.GE.AND P0, PT, R5.reuse, R17, PT ;  /* 0x000000110500720c */ /* 0x040fe40003f06270 */
[----:B------:R-:W-:Y:S02]  /*1fb0*/  IADD3 R17, PT, PT, -R5, RZ, RZ ;  /* 0x000000ff05117210 */ /* 0x000fe40007ffe1ff */
[----:B------:R-:W-:Y:S01]  /*1fc0*/  ISETP.GE.OR P0, PT, R7, R6, P0 ;  /* 0x000000060700720c */ /* 0x000fe20000706670 */
[----:B------:R-:W-:-:S04]  /*1fd0*/  IMAD.HI.U32 R6, R5, R2, RZ ;  /* 0x0000000205067227 */ /* 0x000fc800078e00ff */
[----:B------:R-:W-:Y:S01]  /*1fe0*/  IMAD R8, R4, R17, R8 ;  /* 0x0000001104087224 */ /* 0x000fe200078e0208 */
[----:B------:R-:W-:-:S04]  /*1ff0*/  SHF.R.U32.HI R6, RZ, R3, R6 ;  /* 0x00000003ff067219 */ /* 0x000fc80000011606 */
[----:B------:R-:W-:-:S03]  /*2000*/  SEL R6, R5, R6, !P3 ;  /* 0x0000000605067207 */ /* 0x000fc60005800000 */
[----:B------:R-:W-:-:S04]  /*2010*/  @!P0 IMAD.HI.U32 R16, R7, R2, RZ ;  /* 0x0000000207108227 */ /* 0x000fc800078e00ff */
[----:B------:R-:W-:Y:S01]  /*2020*/  IMAD.MOV R2, RZ, RZ, -R6 ;  /* 0x000000ffff027224 */ /* 0x000fe200078e0a06 */
[----:B------:R-:W-:-:S03]  /*2030*/  @!P0 SHF.R.U32.HI R16, RZ, R3, R16 ;  /* 0x00000003ff108219 */ /* 0x000fc60000011610 */
[----:B------:R-:W-:Y:S01]  /*2040*/  IMAD R2, R72, R2, R5 ;  /* 0x0000000248027224 */ /* 0x000fe200078e0205 */
        /* <DEDUP_REMOVED lines=9> */
.L_x_33:
[----:B------:R-:W1:Y:S02]  /*20e0*/  LDCU UR8, c[0x0][0xb30] ;  /* 0x00016600ff0877ac */ /* 0x000e640008000800 */
[----:B-1----:R-:W-:-:S09]  /*20f0*/  UISETP.NE.AND UP0, UPT, UR8, 0x1, UPT ;  /* 0x000000010800788c */ /* 0x002fd2000bf05270 */
[----:B------:R-:W-:Y:S05]  /*2100*/  BRA.U UP0, `(.L_x_34) ;  /* 0x0000000100407547 */ /* 0x000fea000b800000 */
[----:B------:R-:W1:Y:S08]  /*2110*/  LDC.64 R4, c[0x0][0xb10] ;  /* 0x0002c400ff047b82 */ /* 0x000e700000000a00 */
[----:B------:R-:W2:Y:S08]  /*2120*/  LDC.64 R2, c[0x0][0xb18] ;  /* 0x0002c600ff027b82 */ /* 0x000eb00000000a00 */
[----:B------:R-:W3:Y:S08]  /*2130*/  LDC R6, c[0x0][0xb20] ;  /* 0x0002c800ff067b82 */ /* 0x000ef00000000800 */
[----:B------:R-:W4:Y:S01]  /*2140*/  LDC R16, c[0x0][0xb0c] ;  /* 0x0002c300ff107b82 */ /* 0x000f220000000800 */
[----:B-1----:R-:W-:-:S05]  /*2150*/  IMAD.HI.U32 R4, R11, R4, RZ ;  /* 0x000000040b047227 */ /* 0x002fca00078e00ff */
[----:B------:R-:W-:Y:S01]  /*2160*/  SHF.R.U32.HI R4, RZ, R5, R4 ;  /* 0x00000005ff047219 */ /* 0x000fe20000011604 */
[----:B--2---:R-:W-:Y:S01]  /*2170*/  IMAD.HI.U32 R3, R8, R3, RZ ;  /* 0x0000000308037227 */ /* 0x004fe200078e00ff */
[----:B------:R-:W-:-:S04]  /*2180*/  ISETP.NE.AND P0, PT, R2, 0x1, PT ;  /* 0x000000010200780c */ /* 0x000fc80003f05270 */
[----:B---3--:R-:W-:-:S04]  /*2190*/  SHF.R.U32.HI R3, RZ, R6, R3 ;  /* 0x00000006ff037219 */ /* 0x008fc80000011603 */
[----:B------:R-:W-:Y:S02]  /*21a0*/  SEL R3, R8, R3, !P0 ;  /* 0x0000000308037207 */ /* 0x000fe40004000000 */
[----:B----4-:R-:W-:-:S04]  /*21b0*/  ISETP.NE.AND P1, PT, R16, 0x1, PT ;  /* 0x000000011000780c */ /* 0x010fc80003f25270 */
[----:B------:R-:W-:-:S05]  /*21c0*/  SEL R4, R11, R4, !P1 ;  /* 0x000000040b047207 */ /* 0x000fca0004800000 */
[----:B------:R-:W-:Y:S02]  /*21d0*/  IMAD.IADD R5, R3, 0x1, -R4 ;  /* 0x0000000103057824 */ /* 0x000fe400078e0a04 */
[----:B------:R-:W-:Y:S02]  /*21e0*/  IMAD.IADD R3, R4, 0x1, -R3 ;  /* 0x0000000104037824 */ /* 0x000fe400078e0a03 */
[----:B------:R-:W-:Y:S02]  /*21f0*/  IMAD R11, R5, R16, R11 ;  /* 0x00000010050b7224 */ /* 0x000fe400078e020b */
[----:B------:R-:W-:-:S07]  /*2200*/  IMAD R8, R3, R2, R8 ;  /* 0x0000000203087224 */ /* 0x000fce00078e0208 */
.L_x_34:
[----:B------:R-:W-:Y:S01]  /*2210*/  VIADD R14, R14, 0x1 ;  /* 0x000000010e0e7836 */ /* 0x000fe20000000000 */
[----:B------:R-:W-:Y:S01]  /*2220*/  PLOP3.LUT P1, PT, PT, PT, PT, 0x80, 0x8 ;  /* 0x000000000008781c */ /* 0x000fe20003f2f070 */
[----:B------:R-:W-:Y:S02]  /*2230*/  IMAD.IADD R21, R11, 0x1, R170 ;  /* 0x000000010b157824 */ /* 0x000fe400078e02aa */
[----:B------:R-:W-:Y:S01]  /*2240*/  IMAD.IADD R20, R8, 0x1, R147 ;  /* 0x0000000108147824 */ /* 0x000fe200078e0293 */
[----:B------:R-:W-:-:S04]  /*2250*/  ISETP.NE.AND P0, PT, R14, 0x2, PT ;  /* 0x000000020e00780c */ /* 0x000fc80003f05270 */
[----:B------:R-:W-:Y:S02]  /*2260*/  SEL R2, RZ, 0x1, P0 ;  /* 0x00000001ff027807 */ /* 0x000fe40000000000 */
[----:B------:R-:W-:Y:S02]  /*2270*/  SEL R14, R14, RZ, P0 ;  /* 0x000000ff0e0e7207 */ /* 0x000fe40000000000 */
[----:B------:R-:W-:Y:S01]  /*2280*/  LOP3.LUT R13, R13, R2, RZ, 0x3c, !PT ;  /* 0x000000020d0d7212 */ /* 0x000fe200078e3cff */
[----:B------:R-:W-:Y:S06]  /*2290*/  @P2 BRA `(.L_x_35) ;  /* 0xfffffff000982947 */ /* 0x000fec000383ffff */
[----:B------:R-:W-:Y:S01]  /*22a0*/  UIADD3 UR4, UPT, UPT, UR4, 0x20, URZ ;  /* 0x0000002004047890 */ /* 0x000fe2000fffe0ff */
[----:B------:R-:W-:-:S03]  /*22b0*/  SHF.L.U32 R3, R15, 0x1f, RZ ;  /* 0x0000001f0f037819 */ /* 0x000fc600000006ff */
[----:B------:R-:W-:-:S09]  /*22c0*/  ULEA UR5, UR6, UR4, 0x3 ;  /* 0x0000000406057291 */ /* 0x000fd2000f8e18ff */
[----:B------:R-:W1:Y:S02]  /*22d0*/  SYNCS.PHASECHK.TRANS64.TRYWAIT P0, [UR5], R3 ;  /* 0x00000003ff0075a7 */ /* 0x000e640008001105 */
[----:B-1----:R-:W-:Y:S05]  /*22e0*/  @!P0 BRA `(.L_x_36) ;  /* 0x0000008c003c8947 */ /* 0x002fea0003800000 */
.L_x_131:
[----:B------:R-:W-:-:S04]  /*22f0*/  UIADD3 UR6, UPT, UPT, UR6, 0x1, URZ ;  /* 0x0000000106067890 */ /* 0x000fc8000fffe0ff */
[----:B------:R-:W-:-:S04]  /*2300*/  UISETP.NE.AND UP0, UPT, UR6, 0x4, UPT ;  /* 0x000000040600788c */ /* 0x000fc8000bf05270 */
[----:B------:R-:W-:Y:S02]  /*2310*/  USEL UR7, URZ, 0x1, UP0 ;  /* 0x00000001ff077887 */ /* 0x000fe40008000000 */
[----:B------:R-:W-:-:S04]  /*2320*/  USEL UR6, UR6, URZ, UP0 ;  /* 0x000000ff06067287 */ /* 0x000fc80008000000 */
[----:B------:R-:W-:Y:S01]  /*2330*/  ULEA UR5, UR6, UR4, 0x3 ;  /* 0x0000000406057291 */ /* 0x000fe2000f8e18ff */
[----:B------:R-:W-:-:S04]  /*2340*/  LOP3.LUT R2, R15, UR7, RZ, 0x3c, !PT ;  /* 0x000000070f027c12 */ /* 0x000fc8000f8e3cff */
[----:B-1----:R-:W-:-:S04]  /*2350*/  SHF.L.U32 R3, R2, 0x1f, RZ ;  /* 0x0000001f02037819 */ /* 0x002fc800000006ff */
[----:B------:R-:W1:Y:S02]  /*2360*/  SYNCS.PHASECHK.TRANS64.TRYWAIT P0, [UR5], R3 ;  /* 0x00000003ff0075a7 */ /* 0x000e640008001105 */
[----:B-1----:R-:W-:Y:S05]  /*2370*/  @!P0 BRA `(.L_x_37) ;  /* 0x0000008c00308947 */ /* 0x002fea0003800000 */
.L_x_133:
        /* <DEDUP_REMOVED lines=9> */
.L_x_135:
[----:B------:R-:W-:-:S04]  /*2410*/  UIADD3 UR6, UPT, UPT, UR6, 0x1, URZ ;  /* 0x0000000106067890 */ /* 0x000fc8000fffe0ff */
[----:B------:R-:W-:-:S04]  /*2420*/  UISETP.NE.AND UP0, UPT, UR6, 0x4, UPT ;  /* 0x000000040600788c */ /* 0x000fc8000bf05270 */
[----:B------:R-:W-:Y:S02]  /*2430*/  USEL UR5, URZ, 0x1, UP0 ;  /* 0x00000001ff057887 */ /* 0x000fe40008000000 */
[----:B------:R-:W-:-:S04]  /*2440*/  USEL UR6, UR6, URZ, UP0 ;  /* 0x000000ff06067287 */ /* 0x000fc80008000000 */
[----:B------:R-:W-:Y:S01]  /*2450*/  ULEA UR6, UR6, UR4, 0x3 ;  /* 0x0000000406067291 */ /* 0x000fe2000f8e18ff */
[----:B-1----:R-:W-:-:S04]  /*2460*/  LOP3.LUT R3, R2, UR5, RZ, 0x3c, !PT ;  /* 0x0000000502037c12 */ /* 0x002fc8000f8e3cff */
[----:B------:R-:W-:Y:S01]  /*2470*/  SHF.L.U32 R3, R3, 0x1f, RZ ;  /* 0x0000001f03037819 */ /* 0x000fe200000006ff */
[----:B----4-:R-:W-:-:S07]  /*2480*/  IMAD.U32 R0, RZ, RZ, UR6 ;  /* 0x00000006ff007e24 */ /* 0x010fce000f8e00ff */
.L_x_39:
[----:B-1----:R1:W2:Y:S02]  /*2490*/  SYNCS.PHASECHK.TRANS64.TRYWAIT P0, [R0+URZ], R3 ;  /* 0x00000003000075a7 */ /* 0x0022a400080011ff */
[----:B--2---:R-:W-:Y:S05]  /*24a0*/  @!P0 NANOSLEEP.SYNCS 0x989680 ;  /* 0x009896800000895d */ /* 0x004fea0003900000 */
[----:B------:R-:W2:Y:S02]  /*24b0*/  @!P0 SYNCS.PHASECHK.TRANS64 P0, [R0+URZ], R3 ;  /* 0x00000003000085a7 */ /* 0x000ea400080010ff */
[----:B--2---:R-:W-:Y:S05]  /*24c0*/  @P0 EXIT ;  /* 0x000000000000094d */ /* 0x004fea0003800000 */
[----:B------:R-:W-:Y:S05]  /*24d0*/  BRA `(.L_x_39) ;  /* 0xfffffffc00ec7947 */ /* 0x000fea000383ffff */
.L_x_17:
[----:B------:R-:W-:-:S04]  /*24e0*/  UISETP.NE.AND UP1, UPT, UR37, URZ, UPT ;  /* 0x000000ff2500728c */ /* 0x000fc8000bf25270 */
[----:B------:R-:W-:-:S09]  /*24f0*/  UISETP.NE.OR UP1, UPT, UR8, 0x1, UP1 ;  /* 0x000000010800788c */ /* 0x000fd20008f25670 */
[----:B------:R-:W-:Y:S05]  /*2500*/  BRA.U UP1, `(.L_x_40) ;  /* 0x0000000501487547 */ /* 0x000fea000b800000 */
[----:B------:R-:W-:Y:S01]  /*2510*/  ISETP.NE.AND P2, PT, R2, RZ, PT ;  /* 0x000000ff0200720c */ /* 0x000fe20003f45270 */
[----:B------:R-:W-:Y:S01]  /*2520*/  IMAD.MOV.U32 R12, RZ, RZ, 0x1 ;  /* 0x00000001ff0c7424 */ /* 0x000fe200078e00ff */
[----:B------:R-:W-:Y:S02]  /*2530*/  CS2R R10, SRZ ;  /* 0x00000000000a7805 */ /* 0x000fe4000001ff00 */
[----:B------:R-:W-:Y:S01]  /*2540*/  CS2R R8, SRZ ;  /* 0x0000000000087805 */ /* 0x000fe2000001ff00 */
[----:B------:R-:W-:Y:S01]  /*2550*/  UMOV UR4, 0x400 ;  /* 0x0000040000047882 */ /* 0x000fe20000000000 */
[----:B------:R-:W-:Y:S01]  /*2560*/  UMOV UR6, URZ ;  /* 0x000000ff00067c82 */ /* 0x000fe20008000000 */
[----:B------:R-:W-:-:S12]  /*2570*/  ULEA UR37, UR37, UR4, 0x18 ;  /* 0x0000000425257291 */ /* 0x000fd8000f8ec0ff */
.L_x_44:
[----:B------:R-:W-:Y:S02]  /*2580*/  LEA R0, R8, UR37, 0x3 ;  /* 0x0000002508007c11 */ /* 0x000fe4000f8e18ff */
[----:B------:R-:W-:-:S03]  /*2590*/  SHF.L.U32 R5, R9, 0x1f, RZ ;  /* 0x0000001f09057819 */ /* 0x000fc600000006ff */
[----:B------:R-:W-:Y:S01]  /*25a0*/  VIADD R4, R0, 0xe0 ;  /* 0x000000e000047836 */ /* 0x000fe20000000000 */
[----:B------:R-:W1:Y:S02]  /*25b0*/  SYNCS.PHASECHK.TRANS64.TRYWAIT P0, [R0+URZ+0xd0], R5 ;  /* 0x0000d005000075a7 */ /* 0x000e6400080011ff */
[----:B-1----:R-:W-:Y:S05]  /*25c0*/  @!P0 BRA `(.L_x_41) ;  /* 0x0000008800cc8947 */ /* 0x002fea0003800000 */
.L_x_136:
[----:B------:R-:W-:Y:S01]  /*25d0*/  ULEA UR5, UR6, UR37, 0x3 ;  /* 0x0000002506057291 */ /* 0x000fe2000f8e18ff */
[----:B------:R-:W-:Y:S02]  /*25e0*/  PRMT R4, RZ, 0x654, R4 ;  /* 0x00000654ff047816 */ /* 0x000fe40000000004 */
[----:B-1----:R-:W-:Y:S01]  /*25f0*/  SHF.L.U32 R5, R12, 0x1f, RZ ;  /* 0x0000001f0c057819 */ /* 0x002fe200000006ff */
[----:B------:R-:W-:Y:S01]  /*2600*/  UIADD3 UR4, UPT, UPT, UR5, 0x90, URZ ;  /* 0x0000009005047890 */ /* 0x000fe2000fffe0ff */
[----:B------:R1:W-:Y:S05]  /*2610*/  SYNCS.ARRIVE.TRANS64.RED.A1T0 RZ, [R4+URZ], RZ ;  /* 0x000000ff04ff79a7 */ /* 0x0003ea00081004ff */
[----:B------:R-:W-:Y:S01]  /*2620*/  IMAD.U32 R7, RZ, RZ, UR4 ;  /* 0x00000004ff077e24 */ /* 0x000fe2000f8e00ff */
[----:B------:R-:W2:Y:S04]  /*2630*/  SYNCS.PHASECHK.TRANS64.TRYWAIT P0, [UR5+0xa0], R5 ;  /* 0x0000a005ff0075a7 */ /* 0x000ea80008001105 */
[----:B------:R-:W-:Y:S01]  /*2640*/  PRMT R6, R2, 0x654, R7 ;  /* 0x0000065402067816 */ /* 0x000fe20000000007 */
[----:B-1----:R-:W-:Y:S01]  /*2650*/  @!P2 IMAD.MOV.U32 R4, RZ, RZ, 0x10 ;  /* 0x00000010ff04a424 */ /* 0x002fe200078e00ff */
[----:B--2---:R-:W-:Y:S06]  /*2660*/  @!P0 BRA `(.L_x_42) ;  /* 0x0000008800b88947 */ /* 0x004fec0003800000 */
.L_x_138:
[----:B------:R-:W-:Y:S01]  /*2670*/  ULEA UR4, UR6, UR37, 0x4 ;  /* 0x0000002506047291 */ /* 0x000fe2000f8e20ff */
[----:B------:R-:W-:Y:S01]  /*2680*/  SEL R3, R6, R3, !P2 ;  /* 0x0000000306037207 */ /* 0x000fe20005000000 */
[----:B------:R-:W-:Y:S01]  /*2690*/  UIADD3 UR5, UPT, UPT, UR5, 0x90, URZ ;  /* 0x0000009005057890 */ /* 0x000fe2000fffe0ff */
[----:B-1----:R-:W-:Y:S01]  /*26a0*/  LEA R0, R11, UR37, 0x3 ;  /* 0x000000250b007c11 */ /* 0x002fe2000f8e18ff */
[----:B------:R-:W-:Y:S01]  /*26b0*/  UIADD3 UR4, UPT, UPT, UR4, 0x100, URZ ;  /* 0x0000010004047890 */ /* 0x000fe2000fffe0ff */
[----:B------:R-:W-:Y:S01]  /*26c0*/  SHF.L.U32 R5, R10, 0x1f, RZ ;  /* 0x0000001f0a057819 */ /* 0x000fe200000006ff */
[----:B------:R1:W-:Y:S01]  /*26d0*/  @!P2 SYNCS.ARRIVE.TRANS64.RED RZ, [R3+URZ], R4 ;  /* 0x0000000403ffa9a7 */ /* 0x0003e200080004ff */
[----:B------:R-:W-:Y:S01]  /*26e0*/  UIADD3 UR6, UPT, UPT, UR6, 0x1, URZ ;  /* 0x0000000106067890 */ /* 0x000fe2000fffe0ff */
[----:B------:R-:W-:-:S03]  /*26f0*/  VIADD R8, R8, 0x1 ;  /* 0x0000000108087836 */ /* 0x000fc60000000000 */
[----:B------:R-:W-:Y:S02]  /*2700*/  UISETP.NE.AND UP0, UPT, UR6, 0x2, UPT ;  /* 0x000000020600788c */ /* 0x000fe4000bf05270 */
[----:B------:R-:W-:Y:S06]  /*2710*/  UGETNEXTWORKID.BROADCAST [UR4], [UR5] ;  /* 0x00000000040073ca */ /* 0x000fec0008000100 */
[----:B------:R-:W-:Y:S01]  /*2720*/  USEL UR4, URZ, 0x1, UP0 ;  /* 0x00000001ff047887 */ /* 0x000fe20008000000 */
[----:B------:R-:W-:Y:S01]  /*2730*/  ISETP.NE.AND P0, PT, R8, 0x2, PT ;  /* 0x000000020800780c */ /* 0x000fe20003f05270 */
[----:B------:R-:W-:Y:S01]  /*2740*/  USEL UR6, UR6, URZ, UP0 ;  /* 0x000000ff06067287 */ /* 0x000fe20008000000 */
[----:B------:R-:W2:Y:S03]  /*2750*/  SYNCS.PHASECHK.TRANS64.TRYWAIT P1, [R0+URZ+0x90], R5 ;  /* 0x00009005000075a7 */ /* 0x000ea600080211ff */
[----:B------:R-:W-:Y:S01]  /*2760*/  LOP3.LUT R12, R12, UR4, RZ, 0x3c, !PT ;  /* 0x000000040c0c7c12 */ /* 0x000fe2000f8e3cff */
[----:B-12---:R-:W-:Y:S07]  /*2770*/  @!P1 BRA `(.L_x_43) ;  /* 0x00000088008c9947 */ /* 0x006fee0003800000 */
.L_x_139:
[C---:B------:R-:W-:Y:S01]  /*2780*/  LEA R4, R11.reuse, UR37, 0x4 ;  /* 0x000000250b047c11 */ /* 0x040fe2000f8e20ff */
[----:B-1----:R-:W-:Y:S01]  /*2790*/  VIADD R0, R0, 0xa0 ;  /* 0x000000a000007836 */ /* 0x002fe20000000000 */
[----:B------:R-:W-:Y:S01]  /*27a0*/  SEL R8, R8, RZ, P0 ;  /* 0x000000ff08087207 */ /* 0x000fe20000000000 */
[----:B------:R-:W-:-:S03]  /*27b0*/  VIADD R11, R11, 0x1 ;  /* 0x000000010b0b7836 */ /* 0x000fc60000000000 */
[----:B------:R-:W1:Y:S01]  /*27c0*/  LDS.128 R4, [R4+0x100] ;  /* 0x0001000004047984 */ /* 0x000e620000000c00 */
[----:B------:R-:W-:Y:S02]  /*27d0*/  PRMT R0, RZ, 0x654, R0 ;  /* 0x00000654ff007816 */ /* 0x000fe40000000000 */
[C---:B------:R-:W-:Y:S01]  /*27e0*/  ISETP.NE.AND P1, PT, R11.reuse, 0x2, PT ;  /* 0x000000020b00780c */ /* 0x040fe20003f25270 */
[----:B------:R-:W-:Y:S01]  /*27f0*/  @!PT LDS RZ, [RZ] ;  /* 0x00000000fffff984 */ /* 0x000fe20000000800 */
[----:B------:R-:W-:Y:S01]  /*2800*/  @!PT LDS RZ, [RZ] ;  /* 0x00000000fffff984 */ /* 0x000fe20000000800 */
[----:B------:R-:W-:Y:S01]  /*2810*/  @!PT LDS RZ, [RZ] ;  /* 0x00000000fffff984 */ /* 0x000fe20000000800 */
[----:B------:R-:W-:Y:S01]  /*2820*/  @!PT LDS RZ, [RZ] ;  /* 0x00000000fffff984 */ /* 0x000fe20000000800 */
[----:B------:R2:W-:Y:S06]  /*2830*/  MEMBAR.ALL.CTA ;  /* 0x0000000000007992 */ /* 0x0005ec0000008000 */
[----:B--2---:R-:W2:Y:S01]  /*2840*/  FENCE.VIEW.ASYNC.S ;  /* 0x00000000000073c6 */ /* 0x004ea20000000000 */
[----:B------:R-:W-:Y:S01]  /*2850*/  SEL R11, R11, RZ, P1 ;  /* 0x000000ff0b0b7207 */ /* 0x000fe20000800000 */
[----:B--2---:R2:W-:Y:S01]  /*2860*/  SYNCS.ARRIVE.TRANS64.RED.A1T0 RZ, [R0+URZ], RZ ;  /* 0x000000ff00ff79a7 */ /* 0x0045e200081004ff */
[----:B-1----:R-:W-:-:S02]  /*2870*/  LOP3.LUT P3, RZ, R6, 0x1, RZ, 0xc0, !PT ;  /* 0x0000000106ff7812 */ /* 0x002fc4000786c0ff */
[----:B------:R-:W-:-:S04]  /*2880*/  SEL R5, RZ, 0x1, P1 ;  /* 0x00000001ff057807 */ /* 0x000fc80000800000 */
[----:B------:R-:W-:Y:S02]  /*2890*/  LOP3.LUT R10, R10, R5, RZ, 0x3c, !PT ;  /* 0x000000050a0a7212 */ /* 0x000fe400078e3cff */
[----:B--2---:R-:W-:-:S04]  /*28a0*/  SEL R0, RZ, 0x1, P0 ;  /* 0x00000001ff007807 */ /* 0x004fc80000000000 */
[----:B------:R-:W-:Y:S01]  /*28b0*/  LOP3.LUT R9, R9, R0, RZ, 0x3c, !PT ;  /* 0x0000000009097212 */ /* 0x000fe200078e3cff */
[----:B------:R-:W-:Y:S06]  /*28c0*/  @P3 BRA `(.L_x_44) ;  /* 0xfffffffc002c3947 */ /* 0x000fec000383ffff */
[----:B------:R-:W-:Y:S01]  /*28d0*/  ULEA UR5, UR6, UR37, 0x3 ;  /* 0x0000002506057291 */ /* 0x000fe2000f8e18ff */
[----:B------:R-:W-:-:S08]  /*28e0*/  SHF.L.U32 R3, R12, 0x1f, RZ ;  /* 0x0000001f0c037819 */ /* 0x000fd000000006ff */
[----:B------:R-:W1:Y:S02]  /*28f0*/  SYNCS.PHASECHK.TRANS64 P0, [UR5+0xa0], R3 ;  /* 0x0000a003ff0075a7 */ /* 0x000e640008001005 */
[----:B-1----:R-:W-:Y:S05]  /*2900*/  @P0 BRA `(.L_x_45) ;  /* 0x0000000000080947 */ /* 0x002fea0003800000 */
[----:B------:R-:W1:Y:S02]  /*2910*/  SYNCS.PHASECHK.TRANS64.TRYWAIT P0, [UR5+0xa0], R3 ;  /* 0x0000a003ff0075a7 */ /* 0x000e640008001105 */
[----:B-1----:R-:W-:Y:S05]  /*2920*/  @!P0 BRA `(.L_x_46) ;  /* 0x0000008800348947 */ /* 0x002fea0003800000 */
.L_x_45:
[----:B------:R-:W-:-:S04]  /*2930*/  UIADD3 UR4, UPT, UPT, UR6, 0x1, URZ ;  /* 0x0000000106047890 */ /* 0x000fc8000fffe0ff */
[----:B------:R-:W-:-:S04]  /*2940*/  UISETP.NE.AND UP0, UPT, UR4, 0x2, UPT ;  /* 0x000000020400788c */ /* 0x000fc8000bf05270 */
[----:B------:R-:W-:Y:S02]  /*2950*/  USEL UR7, URZ, 0x1, UP0 ;  /* 0x00000001ff077887 */ /* 0x000fe40008000000 */
[----:B------:R-:W-:-:S04]  /*2960*/  USEL UR4, UR4, URZ, UP0 ;  /* 0x000000ff04047287 */ /* 0x000fc80008000000 */
[----:B------:R-:W-:Y:S01]  /*2970*/  ULEA UR4, UR4, UR37, 0x3 ;  /* 0x0000002504047291 */ /* 0x000fe2000f8e18ff */
[----:B-1----:R-:W-:-:S04]  /*2980*/  LOP3.LUT R3, R12, UR7, RZ, 0x3c, !PT ;  /* 0x000000070c037c12 */ /* 0x002fc8000f8e3cff */
[----:B------:R-:W-:-:S04]  /*2990*/  SHF.L.U32 R0, R3, 0x1f, RZ ;  /* 0x0000001f03007819 */ /* 0x000fc800000006ff */
[----:B------:R-:W1:Y:S02]  /*29a0*/  SYNCS.PHASECHK.TRANS64 P0, [UR4+0xa0], R0 ;  /* 0x0000a000ff0075a7 */ /* 0x000e640008001004 */
[----:B-1----:R-:W-:Y:S05]  /*29b0*/  @P0 EXIT ;  /* 0x000000000000094d */ /* 0x002fea0003800000 */
[----:B------:R-:W-:Y:S02]  /*29c0*/  SHF.L.U32 R3, R3, 0x1f, RZ ;  /* 0x0000001f03037819 */ /* 0x000fe400000006ff */
[----:B------:R-:W-:-:S07]  /*29d0*/  MOV R0, UR4 ;  /* 0x0000000400007c02 */ /* 0x000fce0008000f00 */
.L_x_47:
[----:B-1----:R1:W2:Y:S02]  /*29e0*/  SYNCS.PHASECHK.TRANS64.TRYWAIT P0, [R0+URZ+0xa0], R3 ;  /* 0x0000a003000075a7 */ /* 0x0022a400080011ff */
[----:B--2---:R-:W-:Y:S05]  /*29f0*/  @!P0 NANOSLEEP.SYNCS 0x989680 ;  /* 0x009896800000895d */ /* 0x004fea0003900000 */
[----:B------:R-:W2:Y:S02]  /*2a00*/  @!P0 SYNCS.PHASECHK.TRANS64 P0, [R0+URZ+0xa0], R3 ;  /* 0x0000a003000085a7 */ /* 0x000ea400080010ff */
[----:B--2---:R-:W-:Y:S05]  /*2a10*/  @P0 EXIT ;  /* 0x000000000000094d */ /* 0x004fea0003800000 */
[----:B------:R-:W-:Y:S05]  /*2a20*/  BRA `(.L_x_47) ;  /* 0xfffffffc00ec7947 */ /* 0x000fea000383ffff */
.L_x_40:
[----:B------:R-:W-:-:S09]  /*2a30*/  UISETP.NE.AND UP1, UPT, UR8, URZ, UPT ;  /* 0x000000ff0800728c */ /* 0x000fd2000bf25270 */
[----:B------:R-:W-:Y:S05]  /*2a40*/  BRA.U UP1, `(.L_x_48) ;  /* 0x0000000d01187547 */ /* 0x000fea000b800000 */
[----:B------:R-:W-:Y:S01]  /*2a50*/  UMOV UR4, 0x40 ;  /* 0x0000004000047882 */ /* 0x000fe20000000000 */
[----:B------:R-:W-:Y:S01]  /*2a60*/  NOP ;  /* 0x0000000000007918 */ /* 0x000fe20000000000 */
[----:B------:R-:W-:Y:S01]  /*2a70*/  ULEA UR4, UR37, UR4, 0x18 ;  /* 0x0000000425047291 */ /* 0x000fe2000f8ec0ff */
[----:B------:R-:W-:Y:S02]  /*2a80*/  UMOV UR5, 0x400 ;  /* 0x0000040000057882 */ /* 0x000fe40000000000 */
[----:B------:R-:W-:-:S06]  /*2a90*/  ULEA UR37, UR37, UR5, 0x18 ;  /* 0x0000000525257291 */ /* 0x000fcc000f8ec0ff */
[----:B------:R-:W1:Y:S02]  /*2aa0*/  LDS.U8 R0, [UR4+0x1c] ;  /* 0x00001c04ff007984 */ /* 0x000e640008000000 */
[----:B-1----:R-:W-:-:S13]  /*2ab0*/  ISETP.NE.AND P0, PT, R0, RZ, PT ;  /* 0x000000ff0000720c */ /* 0x002fda0003f05270 */
[----:B------:R-:W-:Y:S05]  /*2ac0*/  @P0 BRA `(.L_x_49) ;  /* 0x0000000000580947 */ /* 0x000fea0003800000 */
[----:B------:R-:W-:-:S13]  /*2ad0*/  ELECT P0, URZ, PT ;  /* 0x0000000000ff782f */ /* 0x000fda0003800000 */
[----:B------:R-:W-:Y:S05]  /*2ae0*/  @!P0 BRA `(.L_x_50) ;  /* 0x0000000000608947 */ /* 0x000fea0003800000 */
[----:B------:R-:W-:Y:S01]  /*2af0*/  UMOV UR5, 0x10 ;  /* 0x0000001000057882 */ /* 0x000fe20000000000 */
[----:B------:R-:W-:Y:S01]  /*2b00*/  HFMA2 R0, -RZ, RZ, 0, 5.9604644775390625e-08 ;  /* 0x00000001ff007431 */ /* 0x000fe200000001ff */
[----:B------:R-:W-:-:S03]  /*2b10*/  MOV R2, 0xffff ;  /* 0x0000ffff00027802 */ /* 0x000fc60000000f00 */
[----:B------:R-:W-:Y:S04]  /*2b20*/  DEPBAR.LE SB1, 0x36 ;  /* 0x00009d800000791a */ /* 0x000fe80000000000 */
[----:B------:R-:W1:Y:S02]  /*2b30*/  UTCATOMSWS.FIND_AND_SET.ALIGN UP0, UR5, UR5 ;  /* 0x00000005000575e3 */ /* 0x000e640008000800 */
[----:B-1----:R-:W-:Y:S01]  /*2b40*/  MOV R3, UR5 ;  /* 0x0000000500037c02 */ /* 0x002fe20008000f00 */
[----:B------:R-:W-:Y:S06]  /*2b50*/  BRA.U UP0, `(.L_x_51) ;  /* 0x0000000100187547 */ /* 0x000fec000b800000 */
.L_x_52:
[----:B------:R-:W-:Y:S05]  /*2b60*/  NANOSLEEP 0x64 ;  /* 0x000000640000795d */ /* 0x000fea0003800000 */
[----:B------:R-:W-:-:S05]  /*2b70*/  UMOV UR5, 0x10 ;  /* 0x0000001000057882 */ /* 0x000fca0000000000 */
[----:B------:R-:W-:Y:S04]  /*2b80*/  DEPBAR.LE SB1, 0x36 ;  /* 0x00009d800000791a */ /* 0x000fe80000000000 */
[----:B------:R-:W1:Y:S02]  /*2b90*/  UTCATOMSWS.FIND_AND_SET.ALIGN UP0, UR5, UR5 ;  /* 0x00000005000575e3 */ /* 0x000e640008000800 */
[----:B-1----:R-:W-:Y:S01]  /*2ba0*/  MOV R3, UR5 ;  /* 0x0000000500037c02 */ /* 0x002fe20008000f00 */
[----:B------:R-:W-:Y:S05]  /*2bb0*/  BRA.U !UP0, `(.L_x_52) ;  /* 0xfffffffd08e87547 */ /* 0x000fea000b83ffff */
.L_x_51:
[-C--:B------:R-:W-:Y:S02]  /*2bc0*/  SHF.L.U32 R2, R2, R3.reuse, RZ ;  /* 0x0000000302027219 */ /* 0x080fe400000006ff */
[----:B------:R-:W-:Y:S01]  /*2bd0*/  SHF.L.U32 R0, R0, R3, RZ ;  /* 0x0000000300007219 */ /* 0x000fe200000006ff */
[----:B------:R-:W-:Y:S02]  /*2be0*/  IMAD.SHL.U32 R3, R3, 0x20, RZ ;  /* 0x0000002003037824 */ /* 0x000fe400078e00ff */
[----:B------:R1:W-:Y:S04]  /*2bf0*/  ATOMS.OR RZ, [UR4+0x14], R2 ;  /* 0x00001402ffff798c */ /* 0x0003e8000b000004 */
[----:B------:R1:W-:Y:S04]  /*2c00*/  ATOMS.OR RZ, [UR4+0x18], R0 ;  /* 0x00001800ffff798c */ /* 0x0003e8000b000004 */
[----:B------:R1:W-:Y:S01]  /*2c10*/  STS [UR37+0x120], R3 ;  /* 0x00012003ff007988 */ /* 0x0003e20008000825 */
[----:B------:R-:W-:Y:S05]  /*2c20*/  BRA `(.L_x_50) ;  /* 0x0000000000107947 */ /* 0x000fea0003800000 */
.L_x_49:
[----:B------:R-:W-:Y:S02]  /*2c30*/  MOV R0, 0xffffffff ;  /* 0xffffffff00007802 */ /* 0x000fe40000000f00 */
[----:B------:R-:W-:-:S03]  /*2c40*/  MOV R2, 0x2c70 ;  /* 0x00002c7000027802 */ /* 0x000fc60000000f00 */
[----:B------:R1:W-:Y:S04]  /*2c50*/  STS [UR37+0x120], R0 ;  /* 0x00012000ff007988 */ /* 0x0003e80008000825 */
[----:B-1-3-5:R-:W-:Y:S05]  /*2c60*/  CALL.REL.NOINC `($__internal_1_$__cuda_sm10x_tcgen05_guardrail_trap_phase_invalid_during_alloc) ;  /* 0x0000008c00487944 */ /* 0x02afea0003c00000 */
.L_x_50:
[----:B------:R-:W-:Y:S05]  /*2c70*/  WARPSYNC.ALL ;  /* 0x0000000000007948 */ /* 0x000fea0003800000 */
[----:B------:R-:W2:Y:S01]  /*2c80*/  S2UR UR6, SR_CgaCtaId ;  /* 0x00000000000679c3 */ /* 0x000ea20000008800 */
[----:B------:R-:W-:Y:S01]  /*2c90*/  UMOV UR4, 0x400 ;  /* 0x0000040000047882 */ /* 0x000fe20000000000 */
[----:B------:R-:W-:-:S06]  /*2ca0*/  NOP ;  /* 0x0000000000007918 */ /* 0x000fcc0000000000 */
[----:B------:R-:W-:Y:S06]  /*2cb0*/  BAR.ARV 0x6, 0xa0 ;  /* 0x0182800000007b1d */ /* 0x000fec0000002000 */
[----:B------:R-:W4:Y:S01]  /*2cc0*/  LDCU UR7, c[0x0][0x38c] ;  /* 0x00007180ff0777ac */ /* 0x000f220008000800 */
[----:B------:R-:W-:Y:S01]  /*2cd0*/  IMAD.MOV.U32 R11, RZ, RZ, 0x1 ;  /* 0x00000001ff0b7424 */ /* 0x000fe200078e00ff */
[----:B------:R-:W-:Y:S01]  /*2ce0*/  CS2R R8, SRZ ;  /* 0x0000000000087805 */ /* 0x000fe2000001ff00 */
[----:B------:R-:W-:Y:S01]  /*2cf0*/  IMAD.MOV.U32 R10, RZ, RZ, RZ ;  /* 0x000000ffff0a7224 */ /* 0x000fe200078e00ff */
[----:B------:R-:W-:Y:S01]  /*2d00*/  UMOV UR18, URZ ;  /* 0x000000ff00127c82 */ /* 0x000fe20008000000 */
[----:B------:R-:W-:Y:S01]  /*2d10*/  UMOV UR17, URZ ;  /* 0x000000ff00117c82 */ /* 0x000fe20008000000 */
[----:B------:R-:W-:Y:S01]  /*2d20*/  UMOV UR20, 0x0 ;  /* 0x0000000000147882 */ /* 0x000fe20000000000 */
[----:B------:R-:W-:Y:S01]  /*2d30*/  UMOV UR21, 0x8400010 ;  /* 0x0840001000157882 */ /* 0x000fe20000000000 */
[----:B--2---:R-:W-:Y:S01]  /*2d40*/  ULEA UR6, UR6, UR4, 0x18 ;  /* 0x0000000406067291 */ /* 0x004fe2000f8ec0ff */
[----:B------:R-:W2:Y:S03]  /*2d50*/  LDCU UR4, c[0x0][0x38c] ;  /* 0x00007180ff0477ac */ /* 0x000ea60008000800 */
[----:B------:R-:W-:-:S02]  /*2d60*/  UIADD3 UR11, UPT, UPT, UR6, 0xc400, URZ ;  /* 0x0000c400060b7890 */ /* 0x000fc4000fffe0ff */
[----:B----4-:R-:W-:-:S03]  /*2d70*/  UIADD3 UR7, UPT, UPT, UR7, 0x1f, URZ ;  /* 0x0000001f07077890 */ /* 0x010fc6000fffe0ff */
[----:B-1----:R-:W1:Y:S01]  /*2d80*/  LDS R0, [UR6+0x120] ;  /* 0x00012006ff007984 */ /* 0x002e620008000800 */
[----:B------:R-:W-:Y:S02]  /*2d90*/  UIADD3 UR12, UPT, UPT, UR6, 0x10400, URZ ;  /* 0x00010400060c7890 */ /* 0x000fe4000fffe0ff */
[----:B------:R-:W-:Y:S02]  /*2da0*/  USHF.R.S32.HI UR5, URZ, 0x1f, UR7 ;  /* 0x0000001fff057899 */ /* 0x000fe40008011407 */
[----:B------:R-:W-:Y:S02]  /*2db0*/  USHF.R.U32.HI UR11, URZ, 0x4, UR11 ;  /* 0x00000004ff0b7899 */ /* 0x000fe4000801160b */
[----:B------:R-:W-:Y:S02]  /*2dc0*/  ULEA.HI UR5, UR5, UR7, URZ, 0x5 ;  /* 0x0000000705057291 */ /* 0x000fe4000f8f28ff */
[----:B------:R-:W-:Y:S02]  /*2dd0*/  USHF.R.U32.HI UR12, URZ, 0x4, UR12 ;  /* 0x00000004ff0c7899 */ /* 0x000fe4000801160c */
[----:B------:R-:W-:-:S02]  /*2de0*/  USHF.R.S32.HI UR5, URZ, 0x5, UR5 ;  /* 0x00000005ff057899 */ /* 0x000fc40008011405 */
[----:B------:R-:W-:Y:S02]  /*2df0*/  ULOP3.LUT UR11, UR11, 0x3fff, URZ, 0xc0, !UPT ;  /* 0x00003fff0b0b7892 */ /* 0x000fe4000f8ec0ff */
[----:B------:R-:W-:Y:S02]  /*2e00*/  UISETP.LT.AND UP0, UPT, UR5, 0x1, UPT ;  /* 0x000000010500788c */ /* 0x000fe4000bf01270 */
[----:B------:R-:W-:Y:S02]  /*2e10*/  ULOP3.LUT UR12, UR12, 0x3fff, URZ, 0xc0, !UPT ;  /* 0x00003fff0c0c7892 */ /* 0x000fe4000f8ec0ff */
[----:B------:R-:W-:Y:S02]  /*2e20*/  USEL UR10, UR5, 0x1, !UP0 ;  /* 0x00000001050a7887 */ /* 0x000fe4000c000000 */
[----:B------:R-:W-:Y:S02]  /*2e30*/  ULOP3.LUT UR11, UR11, 0x10000, URZ, 0xfc, !UPT ;  /* 0x000100000b0b7892 */ /* 0x000fe4000f8efcff */
[----:B------:R-:W-:-:S02]  /*2e40*/  ULOP3.LUT UR12, UR12, 0x10000, URZ, 0xfc, !UPT ;  /* 0x000100000c0c7892 */ /* 0x000fc4000f8efcff */
[----:B------:R-:W-:Y:S02]  /*2e50*/  UIADD3 UR10, UPT, UPT, -UR10, URZ, URZ ;  /* 0x000000ff0a0a7290 */ /* 0x000fe4000fffe1ff */
[----:B--2---:R-:W-:Y:S01]  /*2e60*/  UISETP.GE.AND UP3, UPT, UR4, 0x1, UPT ;  /* 0x000000010400788c */ /* 0x004fe2000bf66270 */
[----:B-1----:R-:W-:-:S15]  /*2e70*/  R2UR UR19, R0 ;  /* 0x00000000001372ca */ /* 0x002fde00000e0000 */
.L_x_59:
[----:B------:R-:W-:Y:S02]  /*2e80*/  LEA R0, R10, UR6, 0x3 ;  /* 0x000000060a007c11 */ /* 0x000fe4000f8e18ff */
[----:B------:R-:W-:Y:S02]  /*2e90*/  SHF.L.U32 R5, R9, 0x1f, RZ ;  /* 0x0000001f09057819 */ /* 0x000fe400000006ff */
[----:B------:R-:W-:Y:S01]  /*2ea0*/  PLOP3.LUT P0, PT, PT, PT, UP3, 0x80, 0x8 ;  /* 0x000000000008781c */ /* 0x000fe20003f0f038 */
[----:B------:R-:W-:Y:S01]  /*2eb0*/  VIADD R3, R0, 0xa0 ;  /* 0x000000a000037836 */ /* 0x000fe20000000000 */
[----:B-1----:R-:W1:Y:S02]  /*2ec0*/  SYNCS.PHASECHK.TRANS64.TRYWAIT P1, [R0+URZ+0x90], R5 ;  /* 0x00009005000075a7 */ /* 0x002e6400080211ff */
[----:B-1--4-:R-:W-:Y:S09]  /*2ed0*/  @!P1 BRA `(.L_x_53) ;  /* 0x0000008000e09947 */ /* 0x012ff20003800000 */
.L_x_141:
[----:B------:R-:W-:Y:S01]  /*2ee0*/  LEA R4, R10, UR6, 0x4 ;  /* 0x000000060a047c11 */ /* 0x000fe2000f8e20ff */
[----:B------:R-:W-:Y:S01]  /*2ef0*/  @UP3 ULEA UR4, UR17, UR6, 0x3 ;  /* 0x0000000611043291 */ /* 0x000fe2000f8e18ff */
[----:B------:R-:W-:Y:S01]  /*2f00*/  PLOP3.LUT P2, PT, PT, PT, PT, 0x80, 0x8 ;  /* 0x000000000008781c */ /* 0x000fe20003f4f070 */
[----:B------:R-:W-:Y:S01]  /*2f10*/  ULEA UR9, UR18, UR6, 0x3 ;  /* 0x0000000612097291 */ /* 0x000fe2000f8e18ff */
[----:B------:R-:W-:Y:S02]  /*2f20*/  PRMT R3, RZ, 0x654, R3 ;  /* 0x00000654ff037816 */ /* 0x000fe40000000003 */
[----:B-1----:R-:W1:Y:S01]  /*2f30*/  LDS.128 R4, [R4+0x100] ;  /* 0x0001000004047984 */ /* 0x002e620000000c00 */
[----:B------:R-:W-:Y:S02]  /*2f40*/  @P0 SHF.L.U32 R2, R8, 0x1f, RZ ;  /* 0x0000001f08020819 */ /* 0x000fe400000006ff */
[----:B------:R-:W-:Y:S01]  /*2f50*/  SHF.L.U32 R0, R11, 0x1f, RZ ;  /* 0x0000001f0b007819 */ /* 0x000fe200000006ff */
[----:B------:R-:W-:Y:S01]  /*2f60*/  @!PT LDS RZ, [RZ] ;  /* 0x00000000fffff984 */ /* 0x000fe20000000800 */
[----:B------:R-:W-:Y:S01]  /*2f70*/  @!PT LDS RZ, [RZ] ;  /* 0x00000000fffff984 */ /* 0x000fe20000000800 */
[----:B------:R-:W-:Y:S01]  /*2f80*/  @!PT LDS RZ, [RZ] ;  /* 0x00000000fffff984 */ /* 0x000fe20000000800 */
[----:B------:R-:W-:Y:S01]  /*2f90*/  @!PT LDS RZ, [RZ] ;  /* 0x00000000fffff984 */ /* 0x000fe20000000800 */
[----:B------:R2:W-:Y:S06]  /*2fa0*/  MEMBAR.ALL.CTA ;  /* 0x0000000000007992 */ /* 0x0005ec0000008000 */
[----:B--2---:R-:W2:Y:S02]  /*2fb0*/  FENCE.VIEW.ASYNC.S ;  /* 0x00000000000073c6 */ /* 0x004ea40000000000 */
[----:B--2---:R2:W-:Y:S01]  /*2fc0*/  SYNCS.ARRIVE.TRANS64.RED.A1T0 RZ, [R3+URZ], RZ ;  /* 0x000000ff03ff79a7 */ /* 0x0045e200081004ff */
[----:B------:R2:W4:Y:S01]  /*2fd0*/  @P0 SYNCS.PHASECHK.TRANS64.TRYWAIT P2, [UR4], R2 ;  /* 0x00000002ff0005a7 */ /* 0x0005220008041104 */
[----:B-1----:R-:W-:Y:S01]  /*2fe0*/  LOP3.LUT P1, RZ, R6, 0x1, RZ, 0xc0, !PT ;  /* 0x0000000106ff7812 */ /* 0x002fe2000782c0ff */
[----:B------:R-:W1:Y:S02]  /*2ff0*/  SYNCS.PHASECHK.TRANS64.TRYWAIT P0, [UR9+0xc0], R0 ;  /* 0x0000c000ff0075a7 */ /* 0x000e640008001109 */
[----:B-12-4-:R-:W-:Y:S10]  /*3000*/  @!P0 BRA `(.L_x_54) ;  /* 0x0000008000a88947 */ /* 0x016ff40003800000 */
.L_x_143:
[----:B------:R-:W-:Y:S01]  /*3010*/  IADD3 R10, PT, PT, R10, 0x1, RZ ;  /* 0x000000010a0a7810 */ /* 0x000fe20007ffe0ff */
[----:B------:R-:W-:Y:S06]  /*3020*/  BRA.U !UP3, `(.L_x_55) ;  /* 0x000000010b887547 */ /* 0x000fec000b800000 */
[----:B------:R-:W-:Y:S02]  /*3030*/  ULEA UR8, UR18, UR19, 0x8 ;  /* 0x0000001312087291 */ /* 0x000fe4000f8e40ff */
[----:B------:R-:W-:Y:S01]  /*3040*/  UPLOP3.LUT UP4, UPT, UPT, UPT, UPT, 0x40, 0x4 ;  /* 0x000000000004789c */ /* 0x000fe20003f8e870 */
[----:B------:R-:W-:Y:S01]  /*3050*/  UMOV UR16, UR10 ;  /* 0x0000000a00107c82 */ /* 0x000fe20008000000 */
[----:B------:R-:W-:Y:S01]  /*3060*/  UMOV UR15, UR5 ;  /* 0x00000005000f7c82 */ /* 0x000fe20008000000 */
[----:B------:R-:W-:-:S08]  /*3070*/  UMOV UR14, UR17 ;  /* 0x00000011000e7c82 */ /* 0x000fd00008000000 */
.L_x_58:
[----:B------:R-:W-:Y:S02]  /*3080*/  UIADD3 UR16, UPT, UPT, UR16, 0x1, URZ ;  /* 0x0000000110107890 */ /* 0x000fe4000fffe0ff */
[----:B--2---:R-:W-:Y:S02]  /*3090*/  ULEA UR7, UR14, UR6, 0x3 ;  /* 0x000000060e077291 */ /* 0x004fe4000f8e18ff */
[----:B------:R-:W-:Y:S01]  /*30a0*/  UISETP.NE.AND UP0, UPT, UR16, URZ, UPT ;  /* 0x000000ff1000728c */ /* 0x000fe2000bf05270 */
[----:B----4-:R-:W-:Y:S10]  /*30b0*/  @P2 BRA `(.L_x_56) ;  /* 0x00000000000c2947 */ /* 0x010ff40003800000 */
[----:B-1----:R-:W-:Y:S04]  /*30c0*/  SHF.L.U32 R3, R8, 0x1f, RZ ;  /* 0x0000001f08037819 */ /* 0x002fe800000006ff */
[----:B------:R-:W1:Y:S02]  /*30d0*/  SYNCS.PHASECHK.TRANS64.TRYWAIT P0, [UR7], R3 ;  /* 0x00000003ff0075a7 */ /* 0x000e640008001107 */
[----:B-1----:R-:W-:Y:S05]  /*30e0*/  @!P0 BRA `(.L_x_57) ;  /* 0x0000008000888947 */ /* 0x002fea0003800000 */
.L_x_56:
[----:B------:R-:W-:Y:S01]  /*30f0*/  UISETP.NE.AND UP1, UPT, UR15, 0x1, UPT ;  /* 0x000000010f00788c */ /* 0x000fe2000bf25270 */
[----:B------:R-:W-:Y:S01]  /*3100*/  PLOP3.LUT P2, PT, PT, PT, PT, 0x80, 0x8 ;  /* 0x000000000008781c */ /* 0x000fe20003f4f070 */
[----:B------:R-:W-:Y:S02]  /*3110*/  UIADD3 UR17, UPT, UPT, UR14, 0x1, URZ ;  /* 0x000000010e117890 */ /* 0x000fe4000fffe0ff */
[----:B------:R-:W-:Y:S02]  /*3120*/  ULEA UR22, UR14, UR12, 0x9 ;  /* 0x0000000c0e167291 */ /* 0x000fe4000f8e48ff */
[----:B------:R-:W-:Y:S01]  /*3130*/  UISETP.NE.AND UP2, UPT, UR17, 0x4, UPT ;  /* 0x000000041100788c */ /* 0x000fe2000bf45270 */
[----:B------:R-:W-:Y:S01]  /*3140*/  PLOP3.LUT P0, PT, PT, PT, UP1, 0x80, 0x8 ;  /* 0x000000000008781c */ /* 0x000fe20003f0f018 */
[----:B------:R-:W-:Y:S02]  /*3150*/  ULEA UR24, UR14, UR11, 0x8 ;  /* 0x0000000b0e187291 */ /* 0x000fe4000f8e40ff */
[----:B------:R-:W-:Y:S02]  /*3160*/  USEL UR13, URZ, 0x1, UP2 ;  /* 0x00000001ff0d7887 */ /* 0x000fe40009000000 */
[----:B------:R-:W-:Y:S02]  /*3170*/  USEL UR17, UR17, URZ, UP2 ;  /* 0x000000ff11117287 */ /* 0x000fe40009000000 */
[----:B------:R-:W-:Y:S02]  /*3180*/  UIADD3 UR7, UPT, UPT, UR7, 0x20, URZ ;  /* 0x0000002007077890 */ /* 0x000fe4000fffe0ff */
[----:B------:R-:W-:Y:S01]  /*3190*/  @UP1 ULEA UR4, UR17, UR6, 0x3 ;  /* 0x0000000611041291 */ /* 0x000fe2000f8e18ff */
[----:B------:R-:W-:Y:S01]  /*31a0*/  LOP3.LUT R8, R8, UR13, RZ, 0x3c, !PT ;  /* 0x0000000d08087c12 */ /* 0x000fe2000f8e3cff */
[----:B------:R-:W-:Y:S01]  /*31b0*/  UMOV UR23, 0xc0004010 ;  /* 0xc000401000177882 */ /* 0x000fe20000000000 */
[----:B------:R-:W-:Y:S01]  /*31c0*/  UMOV UR25, 0xc0004010 ;  /* 0xc000401000197882 */ /* 0x000fe20000000000 */
[----:B------:R-:W-:Y:S01]  /*31d0*/  UIADD3 UR15, UPT, UPT, UR15, -0x1, URZ ;  /* 0xffffffff0f0f7890 */ /* 0x000fe2000fffe0ff */
[----:B-1----:R-:W-:Y:S01]  /*31e0*/  @P0 SHF.L.U32 R0, R8, 0x1f, RZ ;  /* 0x0000001f08000819 */ /* 0x002fe200000006ff */
[----:B------:R-:W-:Y:S03]  /*31f0*/  UMOV UR14, UR17 ;  /* 0x00000011000e7c82 */ /* 0x000fe60008000000 */
[----:B------:R2:W4:Y:S01]  /*3200*/  @P0 SYNCS.PHASECHK.TRANS64.TRYWAIT P2, [UR4], R0 ;  /* 0x00000000ff0005a7 */ /* 0x0005220008041104 */
[----:B------:R2:W-:Y:S01]  /*3210*/  UTCQMMA gdesc[UR24], gdesc[UR22], tmem[UR8], tmem[UR20], idesc[UR21], UP4 ;  /* 0x00ff1416180075ea */ /* 0x0005e2000a000308 */
[----:B------:R-:W-:Y:S01]  /*3220*/  UPLOP3.LUT UP4, UPT, UPT, UPT, UPT, 0x80, 0x8 ;  /* 0x000000000008789c */ /* 0x000fe20003f8f070 */
[----:B------:R2:W-:Y:S01]  /*3230*/  UTCBAR [UR7], URZ ;  /* 0x000000ff070073e9 */ /* 0x0005e200080000ff */
[----:B------:R-:W-:Y:S09]  /*3240*/  BRA.U UP0, `(.L_x_58) ;  /* 0xfffffffd008c7547 */ /* 0x000ff2000b83ffff */
.L_x_55:
[----:B------:R-:W-:Y:S01]  /*3250*/  UIADD3 UR18, UPT, UPT, UR18, 0x1, URZ ;  /* 0x0000000112127890 */ /* 0x000fe2000fffe0ff */
[C---:B------:R-:W-:Y:S01]  /*3260*/  ISETP.NE.AND P0, PT, R10.reuse, 0x2, PT ;  /* 0x000000020a00780c */ /* 0x040fe20003f05270 */
[----:B------:R-:W-:Y:S02]  /*3270*/  UIADD3 UR9, UPT, UPT, UR9, 0xb0, URZ ;  /* 0x000000b009097890 */ /* 0x000fe4000fffe0ff */
[----:B------:R-:W-:Y:S01]  /*3280*/  UISETP.NE.AND UP0, UPT, UR18, 0x2, UPT ;  /* 0x000000021200788c */ /* 0x000fe2000bf05270 */
[----:B-12---:R-:W-:Y:S02]  /*3290*/  SEL R0, RZ, 0x1, P0 ;  /* 0x00000001ff007807 */ /* 0x006fe40000000000 */
[----:B------:R-:W-:Y:S01]  /*32a0*/  SEL R10, R10, RZ, P0 ;  /* 0x000000ff0a0a7207 */ /* 0x000fe20000000000 */
[----:B------:R-:W-:Y:S01]  /*32b0*/  USEL UR4, URZ, 0x1, UP0 ;  /* 0x00000001ff047887 */ /* 0x000fe20008000000 */
[----:B------:R-:W-:Y:S01]  /*32c0*/  LOP3.LUT R9, R9, R0, RZ, 0x3c, !PT ;  /* 0x0000000009097212 */ /* 0x000fe200078e3cff */
[----:B------:R-:W-:Y:S01]  /*32d0*/  USEL UR18, UR18, URZ, UP0 ;  /* 0x000000ff12127287 */ /* 0x000fe20008000000 */
[----:B------:R1:W-:Y:S03]  /*32e0*/  UTCBAR [UR9], URZ ;  /* 0x000000ff090073e9 */ /* 0x0003e600080000ff */
[----:B------:R-:W-:Y:S01]  /*32f0*/  LOP3.LUT R11, R11, UR4, RZ, 0x3c, !PT ;  /* 0x000000040b0b7c12 */ /* 0x000fe2000f8e3cff */
[----:B------:R-:W-:Y:S07]  /*3300*/  @P1 BRA `(.L_x_59) ;  /* 0xfffffff800dc1947 */ /* 0x000fee000383ffff */
[----:B------:R-:W2:Y:S01]  /*3310*/  S2UR UR4, SR_CgaCtaId ;  /* 0x00000000000479c3 */ /* 0x000ea20000008800 */
[----:B------:R-:W-:Y:S01]  /*3320*/  ELECT P0, URZ, PT ;  /* 0x0000000000ff782f */ /* 0x000fe20003800000 */
[----:B------:R-:W-:Y:S01]  /*3330*/  IMAD.MOV.U32 R0, RZ, RZ, 0x1 ;  /* 0x00000001ff007424 */ /* 0x000fe200078e00ff */
[----:B------:R-:W-:Y:S01]  /*3340*/  UIADD3 UR6, UPT, UPT, UR6, 0xc0, URZ ;  /* 0x000000c006067890 */ /* 0x000fe2000fffe0ff */
[----:B------:R-:W-:Y:S01]  /*3350*/  SHF.L.U32 R3, R11, 0x1f, RZ ;  /* 0x0000001f0b037819 */ /* 0x000fe200000006ff */
[----:B------:R-:W-:-:S03]  /*3360*/  UMOV UR5, 0x40 ;  /* 0x0000004000057882 */ /* 0x000fc60000000000 */
[----:B------:R-:W-:Y:S01]  /*3370*/  UVIRTCOUNT.DEALLOC.SMPOOL 0x80 ;  /* 0x000000800000784c */ /* 0x000fe20000000000 */
[----:B--2---:R-:W-:Y:S02]  /*3380*/  ULEA UR4, UR4, UR5, 0x18 ;  /* 0x0000000504047291 */ /* 0x004fe4000f8ec0ff */
[----:B------:R-:W-:-:S07]  /*3390*/  ULEA UR5, UR18, UR6, 0x3 ;  /* 0x0000000612057291 */ /* 0x000fce000f8e18ff */
[----:B------:R2:W-:Y:S02]  /*33a0*/  @P0 STS.U8 [UR4+0x1c], R0 ;  /* 0x00001c00ff000988 */ /* 0x0005e40008000004 */
[----:B------:R-:W3:Y:S02]  /*33b0*/  SYNCS.PHASECHK.TRANS64.TRYWAIT P0, [UR5], R3 ;  /* 0x00000003ff0075a7 */ /* 0x000ee40008001105 */
[----:B--23--:R-:W-:Y:S05]  /*33c0*/  @!P0 BRA `(.L_x_60) ;  /* 0x0000007c00e88947 */ /* 0x00cfea0003800000 */
.L_x_146:
[----:B------:R-:W-:-:S04]  /*33d0*/  UIADD3 UR7, UPT, UPT, UR18, 0x1, URZ ;  /* 0x0000000112077890 */ /* 0x000fc8000fffe0ff */
[----:B------:R-:W-:-:S04]  /*33e0*/  UISETP.NE.AND UP0, UPT, UR7, 0x2, UPT ;  /* 0x000000020700788c */ /* 0x000fc8000bf05270 */
[----:B------:R-:W-:Y:S02]  /*33f0*/  USEL UR5, URZ, 0x1, UP0 ;  /* 0x00000001ff057887 */ /* 0x000fe40008000000 */
[----:B------:R-:W-:-:S04]  /*3400*/  USEL UR7, UR7, URZ, UP0 ;  /* 0x000000ff07077287 */ /* 0x000fc80008000000 */
[----:B------:R-:W-:Y:S01]  /*3410*/  ULEA UR7, UR7, UR6, 0x3 ;  /* 0x0000000607077291 */ /* 0x000fe2000f8e18ff */
[----:B--2---:R-:W-:-:S04]  /*3420*/  LOP3.LUT R3, R11, UR5, RZ, 0x3c, !PT ;  /* 0x000000050b037c12 */ /* 0x004fc8000f8e3cff */
[----:B------:R-:W-:-:S04]  /*3430*/  SHF.L.U32 R3, R3, 0x1f, RZ ;  /* 0x0000001f03037819 */ /* 0x000fc800000006ff */
[----:B------:R-:W2:Y:S02]  /*3440*/  SYNCS.PHASECHK.TRANS64.TRYWAIT P0, [UR7], R3 ;  /* 0x00000003ff0075a7 */ /* 0x000ea40008001107 */
[----:B--2---:R-:W-:Y:S05]  /*3450*/  @!P0 BRA `(.L_x_61) ;  /* 0x0000007c00dc8947 */ /* 0x004fea0003800000 */
.L_x_148:
[----:B------:R-:W-:Y:S01]  /*3460*/  NOP ;  /* 0x0000000000007918 */ /* 0x000fe20000000000 */
[----:B--2---:R-:W2:Y:S01]  /*3470*/  LDS R0, [UR4+0x14] ;  /* 0x00001404ff007984 */ /* 0x004ea20008000800 */
[----:B------:R-:W-:Y:S01]  /*3480*/  ULOP3.LUT UR6, UR19, 0xffff, URZ, 0xc0, !UPT ;  /* 0x0000ffff13067892 */ /* 0x000fe2000f8ec0ff */
[----:B------:R-:W-:Y:S01]  /*3490*/  UMOV UR8, 0xffff ;  /* 0x0000ffff00087882 */ /* 0x000fe20000000000 */
[----:B------:R-:W-:Y:S02]  /*34a0*/  UMOV UR5, 0x1 ;  /* 0x0000000100057882 */ /* 0x000fe40000000000 */
[----:B------:R-:W-:-:S04]  /*34b0*/  USHF.R.U32.HI UR6, URZ, 0x5, UR6 ;  /* 0x00000005ff067899 */ /* 0x000fc80008011606 */
[----:B------:R-:W-:Y:S02]  /*34c0*/  USHF.L.U32 UR8, UR8, UR6, URZ ;  /* 0x0000000608087299 */ /* 0x000fe400080006ff */
[----:B------:R-:W-:-:S04]  /*34d0*/  USHF.L.U32 UR5, UR5, UR6, URZ ;  /* 0x0000000605057299 */ /* 0x000fc800080006ff */
[----:B--2---:R-:W-:-:S04]  /*34e0*/  LOP3.LUT R0, R0, UR8, RZ, 0xc0, !PT ;  /* 0x0000000800007c12 */ /* 0x004fc8000f8ec0ff */
[----:B------:R-:W-:-:S13]  /*34f0*/  ISETP.NE.AND P0, PT, R0, UR8, PT ;  /* 0x0000000800007c0c */ /* 0x000fda000bf05270 */
[----:B------:R-:W-:Y:S05]  /*3500*/  @P0 BRA `(.L_x_62) ;  /* 0x0000000000580947 */ /* 0x000fea0003800000 */
[----:B------:R-:W2:Y:S02]  /*3510*/  LDS R0, [UR4+0x18] ;  /* 0x00001804ff007984 */ /* 0x000ea40008000800 */
[----:B--2---:R-:W-:-:S04]  /*3520*/  LOP3.LUT R0, R0, UR5, RZ, 0xc0, !PT ;  /* 0x0000000500007c12 */ /* 0x004fc8000f8ec0ff */
[----:B------:R-:W-:-:S13]  /*3530*/  ISETP.NE.AND P0, PT, R0, UR5, PT ;  /* 0x0000000500007c0c */ /* 0x000fda000bf05270 */
[----:B------:R-:W-:Y:S05]  /*3540*/  @P0 BRA `(.L_x_63) ;  /* 0x00000000003c0947 */ /* 0x000fea0003800000 */
[----:B------:R-:W2:Y:S01]  /*3550*/  S2R R2, SR_LANEID ;  /* 0x0000000000027919 */ /* 0x000ea20000000000 */
[----:B------:R-:W-:Y:S01]  /*3560*/  ULOP3.LUT UR8, URZ, UR8, URZ, 0x33, !UPT ;  /* 0x00000008ff087292 */ /* 0x000fe2000f8e33ff */
[----:B------:R-:W-:Y:S01]  /*3570*/  LOP3.LUT R4, RZ, UR5, RZ, 0x33, !PT ;  /* 0x00000005ff047c12 */ /* 0x000fe2000f8e33ff */
[----:B------:R-:W-:Y:S02]  /*3580*/  VOTEU.ANY UR7, UPT, PT ;  /* 0x0000000000077886 */ /* 0x000fe400038e0100 */
[----:B------:R-:W-:Y:S01]  /*3590*/  UFLO.U32 UR7, UR7 ;  /* 0x00000007000772bd */ /* 0x000fe200080e0000 */
[----:B------:R-:W3:Y:S01]  /*35a0*/  REDUX UR5, R4 ;  /* 0x00000000040573c4 */ /* 0x000ee20000000000 */
[----:B------:R-:W-:-:S06]  /*35b0*/  IMAD.U32 R0, RZ, RZ, UR8 ;  /* 0x00000008ff007e24 */ /* 0x000fcc000f8e00ff */
[----:B------:R1:W-:Y:S01]  /*35c0*/  UTCATOMSWS.AND URZ, UR8 ;  /* 0x0000000800ff79e3 */ /* 0x0003e20008000000 */
[----:B------:R-:W4:Y:S01]  /*35d0*/  REDUX UR6, R0 ;  /* 0x00000000000673c4 */ /* 0x000f220000000000 */
[----:B--2---:R-:W-:Y:S01]  /*35e0*/  ISETP.EQ.U32.AND P0, PT, R2, UR7, PT ;  /* 0x0000000702007c0c */ /* 0x004fe2000bf02070 */
[----:B---3--:R-:W-:Y:S01]  /*35f0*/  IMAD.U32 R2, RZ, RZ, UR5 ;  /* 0x00000005ff027e24 */ /* 0x008fe2000f8e00ff */
[----:B----4-:R-:W-:-:S11]  /*3600*/  MOV R3, UR6 ;  /* 0x0000000600037c02 */ /* 0x010fd60008000f00 */
[----:B------:R1:W-:Y:S04]  /*3610*/  @P0 ATOMS.AND RZ, [UR4+0x14], R3 ;  /* 0x00001403ffff098c */ /* 0x0003e8000a800004 */
[----:B------:R1:W-:Y:S01]  /*3620*/  @P0 ATOMS.AND RZ, [UR4+0x18], R2 ;  /* 0x00001802ffff098c */ /* 0x0003e2000a800004 */
[----:B------:R-:W-:Y:S05]  /*3630*/  BRA `(.L_x_64) ;  /* 0x0000000000147947 */ /* 0x000fea0003800000 */
.L_x_63:
[----:B------:R-:W-:Y:S02]  /*3640*/  MOV R2, 0x3660 ;  /* 0x0000366000027802 */ /* 0x000fe40000000f00 */
[----:B-1--45:R-:W-:Y:S05]  /*3650*/  CALL.REL.NOINC `($__internal_0_$__cuda_sm10x_tcgen05_guardrail_trap_col_being_dealloced_not_returned_by_alloc) ;  /* 0x0000008000c07944 */ /* 0x032fea0003c00000 */
[----:B------:R-:W-:Y:S05]  /*3660*/  BRA `(.L_x_64) ;  /* 0x0000000000087947 */ /* 0x000fea0003800000 */
.L_x_62:
[----:B------:R-:W-:Y:S02]  /*3670*/  MOV R2, 0x3690 ;  /* 0x0000369000027802 */ /* 0x000fe40000000f00 */
[----:B-1--45:R-:W-:Y:S05]  /*3680*/  CALL.REL.NOINC `($__internal_2_$__cuda_sm10x_tcgen05_guardrail_trap_unallocated_columns_being_dealloced) ;  /* 0x0000008000cc7944 */ /* 0x032fea0003c00000 */
.L_x_64:
[----:B------:R-:W-:Y:S01]  /*3690*/  NOP ;  /* 0x0000000000007918 */ /* 0x000fe20000000000 */
[----:B-1----:R-:W-:Y:S05]  /*36a0*/  EXIT ;  /* 0x000000000000794d */ /* 0x002fea0003800000 */
.L_x_48:
[----:B------:R-:W-:-:S09]  /*36b0*/  UISETP.NE.OR UP2, UPT, UR8, 0x3, !UP2 ;  /* 0x000000030800788c */ /* 0x000fd2000d745670 */
[----:B------:R-:W-:Y:S05]  /*36c0*/  BRA.U UP2, `(.L_x_65) ;  /* 0x0000001102147547 */ /* 0x000fea000b800000 */
[----:B------:R-:W1:Y:S01]  /*36d0*/  LDC R0, c[0x0][0xb30] ;  /* 0x0002cc00ff007b82 */ /* 0x000e620000000800 */
[----:B------:R-:W2:Y:S01]  /*36e0*/  LDCU.64 UR8, c[0x0][0x888] ;  /* 0x00011100ff0877ac */ /* 0x000ea20008000a00 */
[----:B------:R-:W-:Y:S02]  /*36f0*/  HFMA2 R29, -RZ, RZ, 0, 0 ;  /* 0x00000000ff1d7431 */ /* 0x000fe400000001ff */
[----:B------:R-:W-:Y:S01]  /*3700*/  IMAD.MOV.U32 R31, RZ, RZ, 0x1 ;  /* 0x00000001ff1f7424 */ /* 0x000fe200078e00ff */
[----:B------:R-:W-:Y:S01]  /*3710*/  MOV R23, 0x2000 ;  /* 0x0000200000177802 */ /* 0x000fe20000000f00 */
[----:B------:R-:W4:Y:S01]  /*3720*/  LDCU.64 UR4, c[0x0][0x890] ;  /* 0x00011200ff0477ac */ /* 0x000f220008000a00 */
[----:B------:R-:W-:Y:S01]  /*3730*/  IMAD.MOV.U32 R30, RZ, RZ, RZ ;  /* 0x000000ffff1e7224 */ /* 0x000fe200078e00ff */
[----:B------:R-:W3:Y:S01]  /*3740*/  LDC R19, c[0x0][0x370] ;  /* 0x0000dc00ff137b82 */ /* 0x000ee20000000800 */
[----:B------:R-:W-:Y:S01]  /*3750*/  UMOV UR7, 0x400 ;  /* 0x0000040000077882 */ /* 0x000fe20000000000 */
[----:B------:R-:W-:-:S02]  /*3760*/  UPLOP3.LUT UP1, UPT, UPT, UPT, UPT, 0x40, 0x4 ;  /* 0x000000000004789c */ /* 0x000fc40003f2e870 */
[----:B------:R-:W-:-:S04]  /*3770*/  ULEA UR7, UR37, UR7, 0x18 ;  /* 0x0000000725077291 */ /* 0x000fc8000f8ec0ff */
[----:B------:R-:W3:Y:S01]  /*3780*/  LDC R2, c[0x0][0xb0c] ;  /* 0x0002c300ff027b82 */ /* 0x000ee20000000800 */
[----:B------:R-:W-:Y:S02]  /*3790*/  UIADD3 UR13, UPT, UPT, UR7, 0x58, URZ ;  /* 0x00000058070d7890 */ /* 0x000fe4000fffe0ff */
[----:B--2---:R-:W-:Y:S02]  /*37a0*/  UISETP.NE.U32.AND UP2, UPT, UR8, URZ, UPT ;  /* 0x000000ff0800728c */ /* 0x004fe4000bf45070 */
[----:B------:R-:W-:Y:S02]  /*37b0*/  UIADD3 UR33, UPT, UPT, UR7, 0x40, URZ ;  /* 0x0000004007217890 */ /* 0x000fe4000fffe0ff */
[----:B----4-:R-:W-:Y:S01]  /*37c0*/  UISETP.NE.U32.AND UP3, UPT, UR4, URZ, UPT ;  /* 0x000000ff0400728c */ /* 0x010fe2000bf65070 */
[----:B------:R-:W2:Y:S01]  /*37d0*/  LDC R18, c[0x0][0xb20] ;  /* 0x0002c800ff127b82 */ /* 0x000ea20000000800 */
[----:B-1----:R-:W-:Y:S01]  /*37e0*/  ISETP.NE.AND P1, PT, R0, 0x1, PT ;  /* 0x000000010000780c */ /* 0x002fe20003f25270 */
[----:B------:R-:W-:-:S02]  /*37f0*/  UISETP.NE.AND.EX UP2, UPT, UR9, URZ, UPT, UP2 ;  /* 0x000000ff0900728c */ /* 0x000fc4000bf45320 */
[----:B------:R-:W-:Y:S02]  /*3800*/  UIADD3 UR25, UPT, UPT, UR7, 0x48, URZ ;  /* 0x0000004807197890 */ /* 0x000fe4000fffe0ff */
[----:B------:R-:W-:Y:S02]  /*3810*/  UIADD3 UR17, UPT, UPT, UR7, 0x50, URZ ;  /* 0x0000005007117890 */ /* 0x000fe4000fffe0ff */
[----:B------:R-:W1:Y:S01]  /*3820*/  LDC.64 R32, c[0x0][0x348] ;  /* 0x0000d200ff207b82 */ /* 0x000e620000000a00 */
[----:B------:R-:W-:Y:S02]  /*3830*/  UPRMT UR13, UR37, 0x654, UR13 ;  /* 0x00000654250d7896 */ /* 0x000fe4000800000d */
[----:B------:R-:W-:-:S05]  /*3840*/  UISETP.NE.AND.EX UP3, UPT, UR5, URZ, UPT, UP3 ;  /* 0x000000ff0500728c */ /* 0x000fca000bf65330 */
[----:B------:R-:W4:Y:S08]  /*3850*/  LDC.64 R16, c[0x0][0xb10] ;  /* 0x0002c400ff107b82 */ /* 0x000f300000000a00 */
[----:B------:R-:W1:Y:S08]  /*3860*/  LDC.64 R6, c[0x0][0xb18] ;  /* 0x0002c600ff067b82 */ /* 0x000e700000000a00 */
[----:B------:R-:W1:Y:S08]  /*3870*/  LDC.64 R4, c[0x0][0xb28] ;  /* 0x0002ca00ff047b82 */ /* 0x000e700000000a00 */
[----:B--23--:R-:W1:Y:S02]  /*3880*/  LDC R22, c[0x0][0x374] ;  /* 0x0000dd00ff167b82 */ /* 0x00ce640000000800 */
.L_x_76:
[C---:B------:R-:W-:Y:S02]  /*3890*/  LEA R0, R30.reuse, UR7, 0x3 ;  /* 0x000000071e007c11 */ /* 0x040fe4000f8e18ff */
[----:B------:R-:W-:Y:S02]  /*38a0*/  SHF.L.U32 R3, R29, 0x1f, RZ ;  /* 0x0000001f1d037819 */ /* 0x000fe400000006ff */
[----:B------:R-:W-:Y:S02]  /*38b0*/  LEA R24, R30, UR7, 0x4 ;  /* 0x000000071e187c11 */ /* 0x000fe4000f8e20ff */
[----:B--2---:R-:W2:Y:S02]  /*38c0*/  SYNCS.PHASECHK.TRANS64.TRYWAIT P0, [R0+URZ+0x90], R3 ;  /* 0x00009003000075a7 */ /* 0x004ea400080011ff */
[----:B--2---:R-:W-:Y:S05]  /*38d0*/  @!P0 BRA `(.L_x_66) ;  /* 0x0000007800d48947 */ /* 0x004fea0003800000 */
.L_x_149:
[----:B------:R-:W-:Y:S01]  /*38e0*/  ISETP.GE.AND P0, PT, R72, 0x1, PT ;  /* 0x000000014800780c */ /* 0x000fe20003f06270 */
[----:B------:R-:W3:Y:S01]  /*38f0*/  LDS.128 R24, [R24+0x100] ;  /* 0x0001000018187984 */ /* 0x000ee20000000c00 */
[----:B--2---:R-:W-:Y:S01]  /*3900*/  VIADD R0, R0, 0xa0 ;  /* 0x000000a000007836 */ /* 0x004fe20000000000 */
[----:B------:R-:W-:Y:S01]  /*3910*/  @!PT LDS RZ, [RZ] ;  /* 0x00000000fffff984 */ /* 0x000fe20000000800 */
[----:B------:R-:W-:Y:S01]  /*3920*/  @!PT LDS RZ, [RZ] ;  /* 0x00000000fffff984 */ /* 0x000fe20000000800 */
[----:B------:R-:W-:Y:S01]  /*3930*/  @!PT LDS RZ, [RZ] ;  /* 0x00000000fffff984 */ /* 0x000fe20000000800 */
[----:B------:R-:W-:Y:S01]  /*3940*/  @!PT LDS RZ, [RZ] ;  /* 0x00000000fffff984 */ /* 0x000fe20000000800 */
[----:B------:R2:W-:Y:S06]  /*3950*/  MEMBAR.ALL.CTA ;  /* 0x0000000000007992 */ /* 0x0005ec0000008000 */
[----:B--2---:R-:W2:Y:S01]  /*3960*/  FENCE.VIEW.ASYNC.S ;  /* 0x00000000000073c6 */ /* 0x004ea20000000000 */
[----:B------:R-:W-:Y:S04]  /*3970*/  PRMT R0, RZ, 0x654, R0 ;  /* 0x00000654ff007816 */ /* 0x000fe80000000000 */
[----:B--2---:R2:W-:Y:S01]  /*3980*/  SYNCS.ARRIVE.TRANS64.RED.A1T0 RZ, [R0+URZ], RZ ;  /* 0x000000ff00ff79a7 */ /* 0x0045e200081004ff */
[----:B---3--:R-:W-:Y:S11]  /*3990*/  LOP3.LUT P3, RZ, R26, 0x1, RZ, 0xc0, !PT ;  /* 0x000000011aff7812 */ /* 0x008ff6000786c0ff */
[----:B------:R-:W-:Y:S02]  /*39a0*/  @!UPT UIADD3 URZ, UPT, UPT, URZ, URZ, URZ ;  /* 0x000000fffffff290 */ /* 0x000fe4000fffe0ff */
[----:B------:R-:W-:Y:S02]  /*39b0*/  @P3 MOV R13, R24 ;  /* 0x00000018000d3202 */ /* 0x000fe40000000f00 */
[----:B------:R-:W-:Y:S01]  /*39c0*/  @P3 LOP3.LUT R8, R25, 0xffff, RZ, 0xc0, !PT ;  /* 0x0000ffff19083812 */ /* 0x000fe200078ec0ff */
[----:B--2---:R-:W-:Y:S06]  /*39d0*/  @!P0 BRA `(.L_x_67) ;  /* 0x0000000000a48947 */ /* 0x004fec0003800000 */
[----:B-1----:R-:W-:Y:S01]  /*39e0*/  IMAD.HI.U32 R35, R22, R7, RZ ;  /* 0x0000000716237227 */ /* 0x002fe200078e00ff */
[----:B------:R-:W-:Y:S02]  /*39f0*/  ISETP.NE.AND P0, PT, R6, 0x1, PT ;  /* 0x000000010600780c */ /* 0x000fe40003f05270 */
[----:B------:R-:W-:Y:S01]  /*3a00*/  ISETP.NE.AND P2, PT, R72, 0x1, PT ;  /* 0x000000014800780c */ /* 0x000fe20003f45270 */
[----:B----4-:R-:W-:Y:S01]  /*3a10*/  IMAD.HI.U32 R34, R19, R16, RZ ;  /* 0x0000001013227227 */ /* 0x010fe200078e00ff */
[----:B------:R-:W-:Y:S02]  /*3a20*/  SHF.R.U32.HI R35, RZ, R18, R35 ;  /* 0x00000012ff237219 */ /* 0x000fe40000011623 */
[----:B------:R-:W-:Y:S01]  /*3a30*/  ISETP.NE.AND P4, PT, R2, 0x1, PT ;  /* 0x000000010200780c */ /* 0x000fe20003f85270 */
[----:B------:R-:W-:Y:S01]  /*3a40*/  IMAD.HI.U32 R36, R13, R16, RZ ;  /* 0x000000100d247227 */ /* 0x000fe200078e00ff */
[----:B------:R-:W-:Y:S02]  /*3a50*/  SHF.R.U32.HI R34, RZ, R17, R34 ;  /* 0x00000011ff227219 */ /* 0x000fe40000011622 */
[----:B------:R-:W-:Y:S01]  /*3a60*/  SEL R3, R22, R35, !P0 ;  /* 0x0000002316037207 */ /* 0x000fe20004000000 */
[C---:B------:R-:W-:Y:S01]  /*3a70*/  IMAD.HI.U32 R35, R8.reuse, R7, RZ ;  /* 0x0000000708237227 */ /* 0x040fe200078e00ff */
[----:B------:R-:W-:Y:S02]  /*3a80*/  SEL R11, R19, R34, !P4 ;  /* 0x00000022130b7207 */ /* 0x000fe40006000000 */
[----:B------:R-:W-:Y:S01]  /*3a90*/  SHF.R.U32.HI R36, RZ, R17, R36 ;  /* 0x00000011ff247219 */ /* 0x000fe20000011624 */
[----:B------:R-:W-:Y:S01]  /*3aa0*/  IMAD.HI.U32 R38, R3, R4, RZ ;  /* 0x0000000403267227 */ /* 0x000fe200078e00ff */
[----:B------:R-:W-:Y:S03]  /*3ab0*/  SHF.R.U32.HI R35, RZ, R18, R35 ;  /* 0x00000012ff237219 */ /* 0x000fe60000011623 */
[----:B------:R-:W-:Y:S01]  /*3ac0*/  IMAD.HI.U32 R34, R11, R4, RZ ;  /* 0x000000040b227227 */ /* 0x000fe200078e00ff */
[----:B------:R-:W-:Y:S02]  /*3ad0*/  @P2 SHF.R.U32.HI R3, RZ, R5, R38 ;  /* 0x00000005ff032219 */ /* 0x000fe40000011626 */
[----:B------:R-:W-:Y:S02]  /*3ae0*/  SEL R9, R8, R35, !P0 ;  /* 0x0000002308097207 */ /* 0x000fe40004000000 */
[----:B------:R-:W-:Y:S01]  /*3af0*/  @P2 SHF.R.U32.HI R11, RZ, R5, R34 ;  /* 0x00000005ff0b2219 */ /* 0x000fe20000011622 */
[C---:B------:R-:W-:Y:S01]  /*3b00*/  IMAD R10, R72.reuse, R3, RZ ;  /* 0x00000003480a7224 */ /* 0x040fe200078e02ff */
[----:B------:R-:W-:Y:S01]  /*3b10*/  SEL R3, R13, R36, !P4 ;  /* 0x000000240d037207 */ /* 0x000fe20006000000 */
[C---:B------:R-:W-:Y:S03]  /*3b20*/  IMAD.HI.U32 R14, R9.reuse, R4, RZ ;  /* 0x00000004090e7227 */ /* 0x040fe600078e00ff */
[----:B------:R-:W-:Y:S01]  /*3b30*/  ISETP.GE.AND P0, PT, R9, R10, PT ;  /* 0x0000000a0900720c */ /* 0x000fe20003f06270 */
[C---:B------:R-:W-:Y:S01]  /*3b40*/  IMAD R12, R72.reuse, R11, RZ ;  /* 0x0000000b480c7224 */ /* 0x040fe200078e02ff */
[-C--:B------:R-:W-:Y:S04]  /*3b50*/  SHF.R.U32.HI R14, RZ, R5.reuse, R14 ;  /* 0x00000005ff0e7219 */ /* 0x080fe8000001160e */
[----:B------:R-:W-:Y:S02]  /*3b60*/  ISETP.GE.OR P0, PT, R3, R12, P0 ;  /* 0x0000000c0300720c */ /* 0x000fe40000706670 */
[----:B------:R-:W-:Y:S05]  /*3b70*/  SEL R15, R9, R14, !P2 ;  /* 0x0000000e090f7207 */ /* 0x000fea0005000000 */
[----:B------:R-:W-:Y:S04]  /*3b80*/  IMAD.MOV R14, RZ, RZ, -R15 ;  /* 0x000000ffff0e7224 */ /* 0x000fe800078e0a0f */
[----:B------:R-:W-:Y:S02]  /*3b90*/  IMAD R14, R72, R14, R9 ;  /* 0x0000000e480e7224 */ /* 0x000fe400078e0209 */
[C---:B------:R-:W-:Y:S05]  /*3ba0*/  @!P0 IMAD.HI.U32 R10, R3.reuse, R4, RZ ;  /* 0x00000004030a8227 */ /* 0x040fea00078e00ff */
[----:B------:R-:W-:Y:S04]  /*3bb0*/  @!P0 SHF.R.U32.HI R10, RZ, R5, R10 ;  /* 0x00000005ff0a8219 */ /* 0x000fe8000001160a */
[----:B------:R-:W-:Y:S01]  /*3bc0*/  @!P0 SEL R0, R3, R10, !P2 ;  /* 0x0000000a03008207 */ /* 0x000fe20005000000 */
[----:B------:R-:W-:Y:S03]  /*3bd0*/  IMAD.MOV R10, RZ, RZ, -R3 ;  /* 0x000000ffff0a7224 */ /* 0x000fe600078e0a03 */
[----:B------:R-:W-:Y:S01]  /*3be0*/  @!P0 IADD3 R15, PT, PT, R15, -R0, RZ ;  /* 0x800000000f0f8210 */ /* 0x000fe20007ffe0ff */
[----:B------:R-:W-:Y:S01]  /*3bf0*/  @!P0 IMAD R0, R11, R14, R0 ;  /* 0x0000000e0b008224 */ /* 0x000fe200078e0200 */
[----:B------:R-:W-:Y:S01]  /*3c00*/  IADD3 R11, PT, PT, -R9, RZ, RZ ;  /* 0x000000ff090b7210 */ /* 0x000fe20007ffe1ff */
[----:B------:R-:W-:Y:S02]  /*3c10*/  IMAD R13, R2, R10, R13 ;  /* 0x0000000a020d7224 */ /* 0x000fe400078e020d */
[----:B------:R-:W-:Y:S02]  /*3c20*/  @!P0 IMAD R9, R15, R72, R3 ;  /* 0x000000480f098224 */ /* 0x000fe400078e0203 */
[----:B------:R-:W-:Y:S02]  /*3c30*/  @!P0 IMAD.MOV.U32 R3, RZ, RZ, R0 ;  /* 0x000000ffff038224 */ /* 0x000fe400078e0000 */
[----:B------:R-:W-:Y:S02]  /*3c40*/  IMAD R8, R6, R11, R8 ;  /* 0x0000000b06087224 */ /* 0x000fe400078e0208 */
[----:B------:R-:W-:Y:S02]  /*3c50*/  IMAD R13, R3, R2, R13 ;  /* 0x00000002030d7224 */ /* 0x000fe400078e020d */
[----:B------:R-:W-:Y:S02]  /*3c60*/  IMAD R8, R9, R6, R8 ;  /* 0x0000000609087224 */ /* 0x000fe400078e0208 */
.L_x_67:
[----:B------:R-:W-:Y:S05]  /*3c70*/  BRA.U UP1, `(.L_x_68) ;  /* 0x0000000101107547 */ /* 0x000fea000b800000 */
[----:B------:R-:W-:Y:S04]  /*3c80*/  MOV R0, UR6 ;  /* 0x0000000600007c02 */ /* 0x000fe80008000f00 */
[----:B------:R-:W-:Y:S04]  /*3c90*/  SHF.L.U32 R3, R0, 0x1f, RZ ;  /* 0x0000001f00037819 */ /* 0x000fe800000006ff */
[----:B------:R-:W2:Y:S02]  /*3ca0*/  SYNCS.PHASECHK.TRANS64.TRYWAIT P0, [UR7+0x88], R3 ;  /* 0x00008803ff0075a7 */ /* 0x000ea40008001107 */
[----:B--2---:R-:W-:Y:S05]  /*3cb0*/  @!P0 BRA `(.L_x_69) ;  /* 0x0000007400f08947 */ /* 0x004fea0003800000 */
.L_x_68:
[----:B------:R-:W-:Y:S02]  /*3cc0*/  R2UR UR35, R21 ;  /* 0x00000000152372ca */ /* 0x000fe400000e0000 */
[----:B------:R-:W-:Y:S02]  /*3cd0*/  R2UR UR34, R20 ;  /* 0x00000000142272ca */ /* 0x000fe400000e0000 */
[----:B------:R-:W-:Y:S02]  /*3ce0*/  ISETP.NE.U32.AND P2, PT, RZ, UR4, PT ;  /* 0x00000004ff007c0c */ /* 0x000fe4000bf45070 */
[----:B------:R-:W-:Y:S02]  /*3cf0*/  SHF.L.U32 R12, R31, 0x1f, RZ ;  /* 0x0000001f1f0c7819 */ /* 0x000fe400000006ff */
[----:B------:R-:W-:Y:S05]  /*3d00*/  ISETP.NE.AND.EX P2, PT, RZ, UR5, PT, P2 ;  /* 0x00000005ff007c0c */ /* 0x000fea000bf45320 */
[----:B------:R-:W-:Y:S02]  /*3d10*/  USHF.L.U32 UR35, UR35, 0x7, URZ ;  /* 0x0000000723237899 */ /* 0x000fe400080006ff */
[----:B------:R-:W-:Y:S01]  /*3d20*/  USHF.L.U32 UR34, UR34, 0x8, URZ ;  /* 0x0000000822227899 */ /* 0x000fe200080006ff */
[----:B------:R-:W-:Y:S11]  /*3d30*/  BRA.U !UP3, `(.L_x_70) ;  /* 0x000000010b347547 */ /* 0x000ff6000b800000 */
[----:B------:R-:W-:Y:S01]  /*3d40*/  UPLOP3.LUT UP0, UPT, UPT, UPT, UP2, 0x80, 0x8 ;  /* 0x000000000008789c */ /* 0x000fe20003f0f020 */
[----:B--2---:R-:W-:Y:S02]  /*3d50*/  HFMA2 R0, -RZ, RZ, 0, 5.9604644775390625e-08 ;  /* 0x00000001ff007431 */ /* 0x004fe400000001ff */
[----:B------:R-:W-:Y:S03]  /*3d60*/  IMAD.MOV.U32 R171, RZ, RZ, 0x1 ;  /* 0x00000001ffab7424 */ /* 0x000fe600078e00ff */
[----:B------:R-:W-:Y:S05]  /*3d70*/  PLOP3.LUT P0, PT, PT, PT, UP0, 0x80, 0x8 ;  /* 0x000000000008781c */ /* 0x000fea0003f0f008 */
[----:B------:R-:W2:Y:S01]  /*3d80*/  @UP0 LDCU.64 UR10, c[0x0][0x888] ;  /* 0x00011100ff0a07ac */ /* 0x000ea20008000a00 */
[----:B------:R-:W-:Y:S07]  /*3d90*/  @UP0 UIMAD UR8, UR36, UR4, URZ ;  /* 0x00000004240802a4 */ /* 0x000fee000f8e02ff */
[----:B------:R-:W-:Y:S01]  /*3da0*/  @!P0 PRMT R171, R0, 0x7610, R171 ;  /* 0x0000761000ab8816 */ /* 0x000fe200000000ab */
[----:B--2---:R-:W-:Y:S03]  /*3db0*/  @UP0 UIMAD.WIDE UR10, UR8, 0x4, UR10 ;  /* 0x00000004080a08a5 */ /* 0x004fe6000f8e020a */
[----:B------:R-:W2:Y:S03]  /*3dc0*/  @!UP0 LDCU UR8, c[0x0][0x880] ;  /* 0x00011000ff0887ac */ /* 0x000ea60008000800 */
[----:B------:R-:W-:Y:S01]  /*3dd0*/  IMAD.U32 R10, RZ, RZ, UR10 ;  /* 0x0000000aff0a7e24 */ /* 0x000fe2000f8e00ff */
[----:B------:R-:W-:Y:S05]  /*3de0*/  MOV R11, UR11 ;  /* 0x0000000b000b7c02 */ /* 0x000fea0008000f00 */
[----:B-----5:R3:W5:Y:S02]  /*3df0*/  @P0 LDG.E R81, desc[UR46][R10.64] ;  /* 0x0000002e0a510981 */ /* 0x020764000c1e1900 */
[----:B--23--:R-:W-:Y:S07]  /*3e00*/  @!P0 IMAD.U32 R81, RZ, RZ, UR8 ;  /* 0x00000008ff518e24 */ /* 0x00cfee000f8e00ff */
.L_x_70:
[----:B-----5:R-:W-:Y:S01]  /*3e10*/  @!P2 FSETP.EQ.AND P0, PT, R81, RZ, PT ;  /* 0x000000ff5100a20b */ /* 0x020fe20003f02000 */
[----:B------:R-:W-:Y:S01]  /*3e20*/  @!UPT UIADD3 URZ, UPT, UPT, URZ, URZ, URZ ;  /* 0x000000fffffff290 */ /* 0x000fe2000fffe0ff */
[----:B------:R-:W-:Y:S11]  /*3e30*/  @!P2 BRA `(.L_x_71) ;  /* 0x000000000014a947 */ /* 0x000ff60003800000 */
[----:B------:R-:W-:Y:S02]  /*3e40*/  LOP3.LUT P2, RZ, R171, 0xff, RZ, 0xc0, !PT ;  /* 0x000000ffabff7812 */ /* 0x000fe4000784c0ff */
[----:B------:R-:W-:Y:S04]  /*3e50*/  PLOP3.LUT P0, PT, PT, PT, UP0, 0x80, 0x8 ;  /* 0x000000000008781c */ /* 0x000fe80003f0f008 */
[----:B------:R-:W-:Y:S07]  /*3e60*/  PLOP3.LUT P0, PT, P0, PT, PT, 0x8, 0x80 ;  /* 0x000000000080781c */ /* 0x000fee000070e170 */
[----:B------:R-:W-:Y:S11]  /*3e70*/  @P2 FSETP.EQ.AND P0, PT, R81, RZ, PT ;  /* 0x000000ff5100220b */ /* 0x000ff60003f02000 */
[----:B------:R-:W-:Y:S02]  /*3e80*/  @!UPT UIADD3 URZ, UPT, UPT, URZ, URZ, URZ ;  /* 0x000000fffffff290 */ /* 0x000fe4000fffe0ff */
.L_x_71:
[----:B------:R-:W3:Y:S01]  /*3e90*/  SYNCS.PHASECHK.TRANS64.TRYWAIT P2, [UR7+0x60], R12 ;  /* 0x0000600cff0075a7 */ /* 0x000ee20008041107 */
[----:B------:R-:W-:Y:S04]  /*3ea0*/  ELECT P4, URZ, PT ;  /* 0x0000000000ff782f */ /* 0x000fe80003880000 */
[----:B------:R-:W-:Y:S11]  /*3eb0*/  PLOP3.LUT P4, PT, P0, P4, PT, 0xf2, 0x2f ;  /* 0x00000000002f781c */ /* 0x000ff60000789e72 */
[----:B------:R-:W-:Y:S02]  /*3ec0*/  @!UPT UIADD3 URZ, UPT, UPT, URZ, URZ, URZ ;  /* 0x000000fffffff290 */ /* 0x000fe4000fffe0ff */
[----:B-1----:R-:W-:Y:S05]  /*3ed0*/  @!P4 IADD3 R9, P0, PT, R32, 0x580, RZ ;  /* 0x000005802009c810 */ /* 0x002fea0007f1e0ff */
[----:B--2---:R-:W-:Y:S01]  /*3ee0*/  @!P4 IMAD.X R0, RZ, RZ, R33, P0 ;  /* 0x000000ffff00c224 */ /* 0x004fe200000e0621 */
[----:B---3--:R-:W-:Y:S07]  /*3ef0*/  @!P2 BRA `(.L_x_72) ;  /* 0x000000740078a947 */ /* 0x008fee0003800000 */
.L_x_152:
[----:B------:R-:W-:Y:S01]  /*3f00*/  @!P4 R2UR UR8, R0 ;  /* 0x000000000008c2ca */ /* 0x000fe200000e0000 */
[----:B------:R-:W-:Y:S01]  /*3f10*/  VOTEU.ALL UP1, P4 ;  /* 0x0000000000ff7886 */ /* 0x000fe20002020000 */
[----:B------:R-:W-:Y:S01]  /*3f20*/  @!P4 R2UR UR9, R9 ;  /* 0x000000000909c2ca */ /* 0x000fe200000e0000 */
[----:B------:R-:W-:Y:S01]  /*3f30*/  @!P4 IMAD.MOV.U32 R0, RZ, RZ, 0x2000 ;  /* 0x00002000ff00c424 */ /* 0x000fe200078e00ff */
[----:B------:R-:W-:Y:S01]  /*3f40*/  UMOV UR10, 0x0 ;  /* 0x00000000000a7882 */ /* 0x000fe20000000000 */
[----:B------:R-:W-:Y:S01]  /*3f50*/  UMOV UR11, 0x10000000 ;  /* 0x10000000000b7882 */ /* 0x000fe20000000000 */
[----:B------:R-:W-:Y:S01]  /*3f60*/  @!UP1 UIADD3 UR32, UPT, UPT, UR7, 0x200, URZ ;  /* 0x0000020007209890 */ /* 0x000fe2000fffe0ff */
[----:B------:R-:W-:Y:S01]  /*3f70*/  @!P4 IADD3 R9, P0, PT, R32, 0x580, RZ ;  /* 0x000005802009c810 */ /* 0x000fe20007f1e0ff */
[----:B------:R-:W-:Y:S05]  /*3f80*/  VOTEU.ALL UP1, P4 ;  /* 0x0000000000ff7886 */ /* 0x000fea0002020000 */
[----:B------:R-:W-:Y:S01]  /*3f90*/  IMAD.U32 R11, RZ, RZ, UR8 ;  /* 0x00000008ff0b7e24 */ /* 0x000fe2000f8e00ff */
[----:B------:R-:W-:Y:S01]  /*3fa0*/  UPRMT UR8, UR37, 0x654, UR33 ;  /* 0x0000065425087896 */ /* 0x000fe20008000021 */
[----:B------:R-:W-:Y:S03]  /*3fb0*/  IMAD.U32 R10, RZ, RZ, UR9 ;  /* 0x00000009ff0a7e24 */ /* 0x000fe6000f8e00ff */
[----:B------:R-:W-:Y:S02]  /*3fc0*/  @!P4 R2UR UR15, R11 ;  /* 0x000000000b0fc2ca */ /* 0x000fe400000e0000 */
[----:B------:R-:W-:Y:S11]  /*3fd0*/  @!P4 R2UR UR14, R10 ;  /* 0x000000000a0ec2ca */ /* 0x000ff600000e0000 */
[----:B------:R-:W-:Y:S02]  /*3fe0*/  @!UPT UIADD3 URZ, UPT, UPT, URZ, URZ, URZ ;  /* 0x000000fffffff290 */ /* 0x000fe4000fffe0ff */
[----:B------:R2:W-:Y:S01]  /*3ff0*/  @!UP1 UTMALDG.3D [UR32], [UR14], desc[UR10] ;  /* 0x00000a200e0095b4 */ /* 0x0005e20008011000 */
[----:B------:R3:W-:Y:S01]  /*4000*/  @!P4 SYNCS.ARRIVE.TRANS64.RED.A0TR RZ, [UR7+0x40], R0 ;  /* 0x00004000ffffc9a7 */ /* 0x0007e20008300407 */
[----:B------:R-:W-:Y:S01]  /*4010*/  SYNCS.ARRIVE.TRANS64.RED.A1T0 RZ, [UR8], RZ ;  /* 0x000000ffffff79a7 */ /* 0x000fe20008100408 */
[----:B---3--:R-:W-:Y:S01]  /*4020*/  @!P4 IMAD.X R0, RZ, RZ, R33, P0 ;  /* 0x000000ffff00c224 */ /* 0x008fe200000e0621 */
[----:B------:R-:W3:Y:S02]  /*4030*/  SYNCS.PHASECHK.TRANS64.TRYWAIT P2, [UR7+0x68], R12 ;  /* 0x0000680cff0075a7 */ /* 0x000ee40008041107 */
[----:B--23--:R-:W-:Y:S05]  /*4040*/  @!P2 BRA `(.L_x_73) ;  /* 0x00000074003ca947 */ /* 0x00cfea0003800000 */
.L_x_154:
        /* <DEDUP_REMOVED lines=8> */
[----:B------:R-:W-:Y:S01]  /*40d0*/  @!UP1 UIADD3 UR24, UPT, UPT, UR7, 0x2200, URZ ;  /* 0x0000220007189890 */ /* 0x000fe2000fffe0ff */
[----:B------:R-:W-:Y:S01]  /*40e0*/  VOTEU.ALL UP1, P4 ;  /* 0x0000000000ff7886 */ /* 0x000fe20002020000 */
[----:B------:R-:W-:Y:S01]  /*40f0*/  UMOV UR27, UR35 ;  /* 0x00000023001b7c82 */ /* 0x000fe20008000000 */
[----:B------:R-:W-:Y:S02]  /*4100*/  UMOV UR28, UR36 ;  /* 0x00000024001c7c82 */ /* 0x000fe40008000000 */
[----:B------:R-:W-:Y:S01]  /*4110*/  IMAD.U32 R11, RZ, RZ, UR8 ;  /* 0x00000008ff0b7e24 */ /* 0x000fe2000f8e00ff */
[----:B------:R-:W-:Y:S01]  /*4120*/  UPRMT UR8, UR37, 0x654, UR25 ;  /* 0x0000065425087896 */ /* 0x000fe20008000019 */
[----:B------:R-:W-:Y:S02]  /*4130*/  IMAD.U32 R10, RZ, RZ, UR9 ;  /* 0x00000009ff0a7e24 */ /* 0x000fe4000f8e00ff */
[----:B------:R-:W-:Y:S01]  /*4140*/  @!P4 IMAD.X R20, RZ, RZ, R33, P0 ;  /* 0x000000ffff14c224 */ /* 0x000fe200000e0621 */
[----:B------:R-:W-:Y:S02]  /*4150*/  @!P4 R2UR UR15, R11 ;  /* 0x000000000b0fc2ca */ /* 0x000fe400000e0000 */
[----:B------:R-:W-:Y:S11]  /*4160*/  @!P4 R2UR UR14, R10 ;  /* 0x000000000a0ec2ca */ /* 0x000ff600000e0000 */
[----:B------:R-:W-:Y:S02]  /*4170*/  @!UPT UIADD3 URZ, UPT, UPT, URZ, URZ, URZ ;  /* 0x000000fffffff290 */ /* 0x000fe4000fffe0ff */
[----:B------:R2:W-:Y:S01]  /*4180*/  @!UP1 UTMALDG.3D [UR24], [UR14], desc[UR10] ;  /* 0x00000a180e0095b4 */ /* 0x0005e20008011000 */
[----:B------:R2:W-:Y:S01]  /*4190*/  @!P4 SYNCS.ARRIVE.TRANS64.RED.A0TR RZ, [UR7+0x48], R0 ;  /* 0x00004800ffffc9a7 */ /* 0x0005e20008300407 */
[----:B------:R-:W-:Y:S01]  /*41a0*/  SYNCS.ARRIVE.TRANS64.RED.A1T0 RZ, [UR8], RZ ;  /* 0x000000ffffff79a7 */ /* 0x000fe20008100408 */
[----:B------:R-:W3:Y:S02]  /*41b0*/  SYNCS.PHASECHK.TRANS64.TRYWAIT P2, [UR7+0x70], R12 ;  /* 0x0000700cff0075a7 */ /* 0x000ee40008041107 */
[----:B--23--:R-:W-:Y:S05]  /*41c0*/  @!P2 BRA `(.L_x_74) ;  /* 0x0000007000f4a947 */ /* 0x00cfea0003800000 */
.L_x_156:
[----:B------:R-:W2:Y:S01]  /*41d0*/  LDC.64 R14, c[0x0][0xb10] ;  /* 0x0002c400ff0e7b82 */ /* 0x000ea20000000a00 */
[----:B------:R-:W-:Y:S01]  /*41e0*/  @!P4 R2UR UR8, R20 ;  /* 0x000000001408c2ca */ /* 0x000fe200000e0000 */
[----:B------:R-:W-:Y:S01]  /*41f0*/  VOTEU.ALL UP1, P4 ;  /* 0x0000000000ff7886 */ /* 0x000fe20002020000 */
[----:B------:R-:W-:Y:S01]  /*4200*/  @!P4 R2UR UR9, R21 ;  /* 0x000000001509c2ca */ /* 0x000fe200000e0000 */
[----:B------:R-:W-:Y:S01]  /*4210*/  UMOV UR10, 0x0 ;  /* 0x00000000000a7882 */ /* 0x000fe20000000000 */
[----:B------:R-:W-:Y:S03]  /*4220*/  UMOV UR11, 0x10000000 ;  /* 0x10000000000b7882 */ /* 0x000fe60000000000 */
[----:B------:R-:W3:Y:S01]  /*4230*/  LDC.64 R10, c[0x0][0xb18] ;  /* 0x0002c600ff0a7b82 */ /* 0x000ee20000000a00 */
[----:B------:R-:W-:Y:S01]  /*4240*/  @!UP1 UIADD3 UR18, UPT, UPT, UR34, 0x80, URZ ;  /* 0x0000008022129890 */ /* 0x000fe2000fffe0ff */
[----:B------:R-:W-:Y:S01]  /*4250*/  @P3 SHF.R.U32.HI R28, RZ, 0x10, R25 ;  /* 0x00000010ff1c3819 */ /* 0x000fe20000011619 */
[----:B------:R-:W-:Y:S01]  /*4260*/  @!UP1 UIADD3 UR16, UPT, UPT, UR7, 0x4200, URZ ;  /* 0x0000420007109890 */ /* 0x000fe2000fffe0ff */
[----:B------:R-:W-:Y:S01]  /*4270*/  VIADD R30, R30, 0x1 ;  /* 0x000000011e1e7836 */ /* 0x000fe20000000000 */
[----:B------:R-:W-:Y:S03]  /*4280*/  VOTEU.ALL UP1, P4 ;  /* 0x0000000000ff7886 */ /* 0x000fe60002020000 */
[----:B------:R-:W5:Y:S01]  /*4290*/  @!P1 LDC R0, c[0x0][0xb20] ;  /* 0x0002c800ff009b82 */ /* 0x000f620000000800 */
[----:B------:R-:W-:Y:S01]  /*42a0*/  UMOV UR19, UR35 ;  /* 0x0000002300137c82 */ /* 0x000fe20008000000 */
[----:B------:R-:W-:Y:S01]  /*42b0*/  IMAD.U32 R21, RZ, RZ, UR8 ;  /* 0x00000008ff157e24 */ /* 0x000fe2000f8e00ff */
[----:B------:R-:W-:Y:S05]  /*42c0*/  UMOV UR20, UR36 ;  /* 0x0000002400147c82 */ /* 0x000fea0008000000 */
[----:B-1----:R-:W1:Y:S01]  /*42d0*/  @!P1 LDC R3, c[0x0][0xb0c] ;  /* 0x0002c300ff039b82 */ /* 0x002e620000000800 */
[----:B------:R-:W-:Y:S01]  /*42e0*/  IMAD.U32 R20, RZ, RZ, UR9 ;  /* 0x00000009ff147e24 */ /* 0x000fe2000f8e00ff */
[----:B------:R-:W-:Y:S01]  /*42f0*/  UPRMT UR8, UR37, 0x654, UR17 ;  /* 0x0000065425087896 */ /* 0x000fe20008000011 */
[----:B------:R-:W-:Y:S03]  /*4300*/  @!P4 R2UR UR15, R21 ;  /* 0x00000000150fc2ca */ /* 0x000fe600000e0000 */
[----:B------:R-:W-:Y:S01]  /*4310*/  @!P4 R2UR UR14, R20 ;  /* 0x00000000140ec2ca */ /* 0x000fe200000e0000 */
[----:B------:R-:W-:Y:S11]  /*4320*/  @!P4 IMAD.MOV.U32 R20, RZ, RZ, 0x2000 ;  /* 0x00002000ff14c424 */ /* 0x000ff600078e00ff */
[----:B------:R-:W-:Y:S01]  /*4330*/  @!UPT UIADD3 URZ, UPT, UPT, URZ, URZ, URZ ;  /* 0x000000fffffff290 */ /* 0x000fe2000fffe0ff */
[----:B------:R1:W-:Y:S01]  /*4340*/  @!UP1 UTMALDG.3D [UR16], [UR14], desc[UR10] ;  /* 0x00000a100e0095b4 */ /* 0x0003e20008011000 */
[----:B------:R1:W-:Y:S02]  /*4350*/  @!P4 SYNCS.ARRIVE.TRANS64.RED.A0TR RZ, [UR7+0x50], R20 ;  /* 0x00005014ffffc9a7 */ /* 0x0003e40008300407 */
[----:B-1----:R-:W-:Y:S01]  /*4360*/  @!P1 ISETP.NE.AND P2, PT, R3, 0x1, PT ;  /* 0x000000010300980c */ /* 0x002fe20003f45270 */
[C---:B--2---:R-:W-:Y:S01]  /*4370*/  @!P1 IMAD.HI.U32 R14, R13.reuse, R14, RZ ;  /* 0x0000000e0d0e9227 */ /* 0x044fe200078e00ff */
[----:B---3--:R-:W-:Y:S03]  /*4380*/  @!P1 ISETP.NE.AND P0, PT, R10, 0x1, PT ;  /* 0x000000010a00980c */ /* 0x008fe60003f05270 */
[C---:B------:R-:W-:Y:S01]  /*4390*/  @!P1 IMAD.HI.U32 R11, R8.reuse, R11, RZ ;  /* 0x0000000b080b9227 */ /* 0x040fe200078e00ff */
[----:B------:R-:W-:Y:S04]  /*43a0*/  @!P1 SHF.R.U32.HI R14, RZ, R15, R14 ;  /* 0x0000000fff0e9219 */ /* 0x000fe8000001160e */
[----:B-----5:R-:W-:Y:S01]  /*43b0*/  @!P1 SHF.R.U32.HI R9, RZ, R0, R11 ;  /* 0x00000000ff099219 */ /* 0x020fe2000001160b */
[----:B------:R-:W-:Y:S01]  /*43c0*/  SYNCS.ARRIVE.TRANS64.RED.A1T0 RZ, [UR8], RZ ;  /* 0x000000ffffff79a7 */ /* 0x000fe20008100408 */
[----:B------:R-:W-:Y:S02]  /*43d0*/  @!P1 SEL R14, R13, R14, !P2 ;  /* 0x0000000e0d0e9207 */ /* 0x000fe40005000000 */
[----:B------:R-:W-:Y:S01]  /*43e0*/  @!P1 SEL R9, R8, R9, !P0 ;  /* 0x0000000908099207 */ /* 0x000fe20004000000 */
[----:B------:R-:W1:Y:S04]  /*43f0*/  SYNCS.PHASECHK.TRANS64.TRYWAIT P5, [UR7+0x78], R12 ;  /* 0x0000780cff0075a7 */ /* 0x000e6800080a1107 */
[----:B------:R-:W-:Y:S02]  /*4400*/  @!P1 IMAD.IADD R0, R9, 0x1, -R14 ;  /* 0x0000000109009824 */ /* 0x000fe400078e0a0e */
[----:B------:R-:W-:Y:S02]  /*4410*/  @!P1 IMAD.IADD R9, R14, 0x1, -R9 ;  /* 0x000000010e099824 */ /* 0x000fe400078e0a09 */
[----:B------:R-:W-:Y:S02]  /*4420*/  @!P1 IMAD R13, R0, R3, R13 ;  /* 0x00000003000d9224 */ /* 0x000fe400078e020d */
[----:B------:R-:W-:Y:S01]  /*4430*/  @!P1 IMAD R8, R9, R10, R8 ;  /* 0x0000000a09089224 */ /* 0x000fe200078e0208 */
[----:B-1----:R-:W-:Y:S06]  /*4440*/  @!P5 BRA `(.L_x_75) ;  /* 0x00000070006cd947 */ /* 0x002fec0003800000 */
.L_x_158:
[----:B-1----:R-:W-:Y:S01]  /*4450*/  @!P4 IADD3 R3, P0, PT, R32, 0x580, RZ ;  /* 0x000005802003c810 */ /* 0x002fe20007f1e0ff */
[----:B------:R-:W-:Y:S01]  /*4460*/  VOTEU.ALL UP1, P4 ;  /* 0x0000000000ff7886 */ /* 0x000fe20002020000 */
[----:B------:R-:W-:Y:S01]  /*4470*/  UMOV UR18, 0x0 ;  /* 0x0000000000127882 */ /* 0x000fe20000000000 */
[----:B------:R-:W-:Y:S01]  /*4480*/  UMOV UR19, 0x10000000 ;  /* 0x1000000000137882 */ /* 0x000fe20000000000 */
[----:B------:R-:W-:Y:S01]  /*4490*/  @!P4 R2UR UR9, R3 ;  /* 0x000000000309c2ca */ /* 0x000fe200000e0000 */
[----:B------:R-:W-:Y:S01]  /*44a0*/  @!P4 IMAD.X R0, RZ, RZ, R33, P0 ;  /* 0x000000ffff00c224 */ /* 0x000fe200000e0621 */
[----:B------:R-:W-:Y:S01]  /*44b0*/  @!UP1 UIADD3 UR10, UPT, UPT, UR34, 0xc0, URZ ;  /* 0x000000c0220a9890 */ /* 0x000fe2000fffe0ff */
[----:B------:R-:W-:Y:S01]  /*44c0*/  ISETP.NE.AND P0, PT, R30, 0x2, PT ;  /* 0x000000021e00780c */ /* 0x000fe20003f05270 */
[----:B------:R-:W-:Y:S01]  /*44d0*/  UMOV UR11, UR35 ;  /* 0x00000023000b7c82 */ /* 0x000fe20008000000 */
[----:B------:R-:W-:Y:S01]  /*44e0*/  UMOV UR12, UR36 ;  /* 0x00000024000c7c82 */ /* 0x000fe20008000000 */
[----:B------:R-:W-:Y:S01]  /*44f0*/  @!P4 R2UR UR8, R0 ;  /* 0x000000000008c2ca */ /* 0x000fe200000e0000 */
[----:B------:R-:W-:Y:S01]  /*4500*/  IMAD.IADD R20, R8, 0x1, R147 ;  /* 0x0000000108147824 */ /* 0x000fe200078e0293 */
[----:B------:R-:W-:Y:S01]  /*4510*/  @P3 R2UR UR36, R28 ;  /* 0x000000001c2432ca */ /* 0x000fe200000e0000 */
[----:B------:R-:W-:Y:S01]  /*4520*/  IMAD.IADD R21, R13, 0x1, R170 ;  /* 0x000000010d157824 */ /* 0x000fe200078e02aa */
[----:B------:R-:W-:Y:S02]  /*4530*/  SEL R0, RZ, 0x1, P0 ;  /* 0x00000001ff007807 */ /* 0x000fe40000000000 */
[----:B------:R-:W-:Y:S01]  /*4540*/  LOP3.LUT R31, R31, 0x1, RZ, 0x3c, !PT ;  /* 0x000000011f1f7812 */ /* 0x000fe200078e3cff */
[----:B------:R-:W-:Y:S01]  /*4550*/  IMAD.U32 R10, RZ, RZ, UR9 ;  /* 0x00000009ff0a7e24 */ /* 0x000fe2000f8e00ff */
[----:B------:R-:W-:Y:S01]  /*4560*/  @!UP1 UIADD3 UR9, UPT, UPT, UR7, 0x58, URZ ;  /* 0x0000005807099890 */ /* 0x000fe2000fffe0ff */
[----:B------:R-:W-:Y:S02]  /*4570*/  LOP3.LUT R29, R29, R0, RZ, 0x3c, !PT ;  /* 0x000000001d1d7212 */ /* 0x000fe400078e3cff */
[----:B------:R-:W-:Y:S02]  /*4580*/  SEL R30, R30, RZ, P0 ;  /* 0x000000ff1e1e7207 */ /* 0x000fe40000000000 */
[----:B------:R-:W-:Y:S01]  /*4590*/  IMAD.U32 R11, RZ, RZ, UR8 ;  /* 0x00000008ff0b7e24 */ /* 0x000fe2000f8e00ff */
[----:B------:R-:W-:Y:S01]  /*45a0*/  @!P4 R2UR UR14, R10 ;  /* 0x000000000a0ec2ca */ /* 0x000fe200000e0000 */
[----:B------:R-:W-:Y:S01]  /*45b0*/  @!UP1 UIADD3 UR8, UPT, UPT, UR7, 0x6200, URZ ;  /* 0x0000620007089890 */ /* 0x000fe2000fffe0ff */
[----:B------:R-:W-:Y:S02]  /*45c0*/  VOTEU.ALL UP1, P4 ;  /* 0x0000000000ff7886 */ /* 0x000fe40002020000 */
[----:B------:R-:W-:Y:S11]  /*45d0*/  @!P4 R2UR UR15, R11 ;  /* 0x000000000b0fc2ca */ /* 0x000ff600000e0000 */
[----:B------:R-:W-:Y:S02]  /*45e0*/  @!UPT UIADD3 URZ, UPT, UPT, URZ, URZ, URZ ;  /* 0x000000fffffff290 */ /* 0x000fe4000fffe0ff */
[----:B------:R2:W-:Y:S01]  /*45f0*/  @!UP1 UTMALDG.3D [UR8], [UR14], desc[UR18] ;  /* 0x000012080e0095b4 */ /* 0x0005e20008011000 */
[----:B------:R2:W-:Y:S01]  /*4600*/  @!P4 SYNCS.ARRIVE.TRANS64.RED.A0TR RZ, [UR7+0x58], R23 ;  /* 0x00005817ffffc9a7 */ /* 0x0005e20008300407 */
[----:B------:R-:W-:Y:S01]  /*4610*/  UPLOP3.LUT UP1, UPT, UPT, UPT, UPT, 0x80, 0x8 ;  /* 0x000000000008789c */ /* 0x000fe20003f2f070 */
[----:B------:R-:W-:Y:S01]  /*4620*/  SYNCS.ARRIVE.TRANS64.RED.A1T0 RZ, [UR13], RZ ;  /* 0x000000ffffff79a7 */ /* 0x000fe2000810040d */
[----:B------:R-:W-:Y:S09]  /*4630*/  @P3 BRA `(.L_x_76) ;  /* 0xfffffff000943947 */ /* 0x000ff2000383ffff */
[----:B------:R-:W-:-:S04]  /*4640*/  SHF.L.U32 R3, R31, 0x1f, RZ ;  /* 0x0000001f1f037819 */ /* 0x000fc800000006ff */
[----:B------:R-:W1:Y:S02]  /*4650*/  SYNCS.PHASECHK.TRANS64.TRYWAIT P0, [UR7+0x60], R3 ;  /* 0x00006003ff0075a7 */ /* 0x000e640008001107 */
[----:B-1----:R-:W-:Y:S05]  /*4660*/  @!P0 BRA `(.L_x_77) ;  /* 0x0000006c00fc8947 */ /* 0x002fea0003800000 */
.L_x_160:
[----:B------:R-:W3:Y:S02]  /*4670*/  SYNCS.PHASECHK.TRANS64.TRYWAIT P0, [UR7+0x68], R3 ;  /* 0x00006803ff0075a7 */ /* 0x000ee40008001107 */
[----:B---3--:R-:W-:Y:S05]  /*4680*/  @!P0 BRA `(.L_x_78) ;  /* 0x00000070000c8947 */ /* 0x008fea0003800000 */
.L_x_162:
[----:B------:R-:W3:Y:S02]  /*4690*/  SYNCS.PHASECHK.TRANS64.TRYWAIT P0, [UR7+0x70], R3 ;  /* 0x00007003ff0075a7 */ /* 0x000ee40008001107 */
[----:B---3--:R-:W-:Y:S05]  /*46a0*/  @!P0 BRA `(.L_x_79) ;  /* 0x00000070001c8947 */ /* 0x008fea0003800000 */
.L_x_164:
[----:B-1----:R-:W-:-:S07]  /*46b0*/  MOV R0, UR7 ;  /* 0x0000000700007c02 */ /* 0x002fce0008000f00 */
.L_x_80:
[----:B-1----:R-:W-:-:S04]  /*46c0*/  SHF.L.U32 R3, R31, 0x1f, RZ ;  /* 0x0000001f1f037819 */ /* 0x002fc800000006ff */
[----:B------:R1:W3:Y:S03]  /*46d0*/  SYNCS.PHASECHK.TRANS64.TRYWAIT P0, [R0+URZ+0x78], R3 ;  /* 0x00007803000075a7 */ /* 0x0002e600080011ff */
[----:B---3--:R-:W-:Y:S05]  /*46e0*/  @!P0 NANOSLEEP.SYNCS 0x989680 ;  /* 0x009896800000895d */ /* 0x008fea0003900000 */
[----:B------:R-:W3:Y:S02]  /*46f0*/  @!P0 SYNCS.PHASECHK.TRANS64 P0, [R0+URZ+0x78], R3 ;  /* 0x00007803000085a7 */ /* 0x000ee400080010ff */
[----:B--23--:R-:W-:Y:S05]  /*4700*/  @P0 EXIT ;  /* 0x000000000000094d */ /* 0x00cfea0003800000 */
[----:B------:R-:W-:Y:S05]  /*4710*/  BRA `(.L_x_80) ;  /* 0xfffffffc00e87947 */ /* 0x000fea000383ffff */
.L_x_65:
[----:B------:R-:W-:-:S06]  /*4720*/  UISETP.GE.AND UP1, UPT, UR8, 0x4, UPT ;  /* 0x000000040800788c */ /* 0x000fcc000bf26270 */
[----:B------:R-:W-:-:S13]  /*4730*/  PLOP3.LUT P0, PT, PT, PT, UP1, 0x80, 0x8 ;  /* 0x000000000008781c */ /* 0x000fda0003f0f018 */
[----:B------:R-:W-:Y:S05]  /*4740*/  @!P0 EXIT ;  /* 0x000000000000894d */ /* 0x000fea0003800000 */
[----:B------:R-:W-:Y:S01]  /*4750*/  BAR.SYNC.DEFER_BLOCKING 0x6, 0xa0 ;  /* 0x0182800000007b1d */ /* 0x000fe20000010000 */
[C---:B------:R-:W-:Y:S01]  /*4760*/  IMAD.SHL.U32 R3, R185.reuse, 0x40, RZ ;  /* 0x00000040b9037824 */ /* 0x040fe200078e00ff */
[C---:B------:R-:W-:Y:S01]  /*4770*/  LOP3.LUT R189, R185.reuse, 0x60, RZ, 0xc0, !PT ;  /* 0x00000060b9bd7812 */ /* 0x040fe200078ec0ff */
[C---:B------:R-:W-:Y:S01]  /*4780*/  IMAD.SHL.U32 R172, R185.reuse, 0x8, RZ ;  /* 0x00000008b9ac7824 */ /* 0x040fe200078e00ff */
[C---:B------:R-:W-:Y:S01]  /*4790*/  LOP3.LUT R187, R185.reuse, 0x2, RZ, 0xc0, !PT ;  /* 0x00000002b9bb7812 */ /* 0x040fe200078ec0ff */
[----:B------:R-:W-:Y:S01]  /*47a0*/  IMAD.U32 R79, R185, 0x10000, RZ ;  /* 0x00010000b94f7824 */ /* 0x000fe200078e00ff */
[----:B------:R-:W-:Y:S02]  /*47b0*/  UMOV UR49, 0x400 ;  /* 0x0000040000317882 */ /* 0x000fe40000000000 */
[----:B------:R-:W1:Y:S01]  /*47c0*/  LDC R177, c[0x0][0x370] ;  /* 0x0000dc00ffb17b82 */ /* 0x000e620000000800 */
[----:B------:R-:W-:Y:S01]  /*47d0*/  ULEA UR49, UR37, UR49, 0x18 ;  /* 0x0000003125317291 */ /* 0x000fe2000f8ec0ff */
[----:B------:R-:W-:Y:S01]  /*47e0*/  LOP3.LUT R5, R3, 0x180, RZ, 0xc0, !PT ;  /* 0x0000018003057812 */ /* 0x000fe200078ec0ff */
[----:B------:R-:W-:Y:S01]  /*47f0*/  HFMA2 R191, -RZ, RZ, 0, 0 ;  /* 0x00000000ffbf7431 */ /* 0x000fe200000001ff */
[----:B------:R-:W-:Y:S01]  /*4800*/  LOP3.LUT R79, R79, 0x600000, RZ, 0xc0, !PT ;  /* 0x006000004f4f7812 */ /* 0x000fe200078ec0ff */
[----:B------:R-:W-:Y:S01]  /*4810*/  UIADD3 UR4, UPT, UPT, UR49, 0x8200, URZ ;  /* 0x0000820031047890 */ /* 0x000fe2000fffe0ff */
[----:B------:R-:W-:Y:S01]  /*4820*/  LOP3.LUT R172, R5, 0x30, R172, 0xf8, !PT ;  /* 0x0000003005ac7812 */ /* 0x000fe200078ef8ac */
[----:B------:R-:W-:Y:S01]  /*4830*/  IMAD.MOV.U32 R76, RZ, RZ, RZ ;  /* 0x000000ffff4c7224 */ /* 0x000fe200078e00ff */
[----:B------:R-:W2:Y:S01]  /*4840*/  LDC R74, c[0x0][0xb0c] ;  /* 0x0002c300ff4a7b82 */ /* 0x000ea20000000800 */
[----:B------:R-:W-:-:S02]  /*4850*/  LOP3.LUT R185, R185, 0x4, RZ, 0xc0, !PT ;  /* 0x00000004b9b97812 */ /* 0x000fc400078ec0ff */
[----:B------:R-:W-:Y:S02]  /*4860*/  CS2R R182, SRZ ;  /* 0x0000000000b67805 */ /* 0x000fe4000001ff00 */
[----:B------:R-:W-:Y:S02]  /*4870*/  LOP3.LUT R172, R172, 0x1e40, R3, 0xf8, !PT ;  /* 0x00001e40acac7812 */ /* 0x000fe400078ef803 */
[----:B------:R-:W-:Y:S02]  /*4880*/  CS2R R180, SRZ ;  /* 0x0000000000b47805 */ /* 0x000fe4000001ff00 */
[----:B------:R-:W-:Y:S01]  /*4890*/  IADD3 R184, PT, PT, -R185, 0x2, RZ ;  /* 0x00000002b9b87810 */ /* 0x000fe20007ffe1ff */
[----:B------:R-:W-:Y:S01]  /*48a0*/  IMAD.MOV R176, RZ, RZ, -R187 ;  /* 0x000000ffffb07224 */ /* 0x000fe200078e0abb */
[----:B------:R-:W-:Y:S01]  /*48b0*/  MOV R188, UR4 ;  /* 0x0000000400bc7c02 */ /* 0x000fe20008000f00 */
[----:B------:R-:W4:Y:S01]  /*48c0*/  LDC R174, c[0x0][0xb20] ;  /* 0x0002c800ffae7b82 */ /* 0x000f220000000800 */
[----:B------:R-:W3:Y:S01]  /*48d0*/  LDS R0, [UR49+0x120] ;  /* 0x00012031ff007984 */ /* 0x000ee20008000800 */
[----:B------:R-:W-:Y:S01]  /*48e0*/  VIADD R186, R172, UR49 ;  /* 0x00000031acba7c36 */ /* 0x000fe20008000000 */
[----:B------:R-:W1:Y:S01]  /*48f0*/  LDCU.64 UR52, c[0x0][0x348] ;  /* 0x00006900ff3477ac */ /* 0x000e620008000a00 */
[----:B------:R-:W-:-:S02]  /*4900*/  IMAD.MOV R175, RZ, RZ, -R185 ;  /* 0x000000ffffaf7224 */ /* 0x000fc400078e0ab9 */
[----:B------:R-:W-:Y:S01]  /*4910*/  VIADD R186, R186, 0x200 ;  /* 0x00000200baba7836 */ /* 0x000fe20000000000 */
[----:B------:R-:W1:Y:S01]  /*4920*/  LDCU.64 UR38, c[0x0][0x888] ;  /* 0x00011100ff2677ac */ /* 0x000e620008000a00 */
[----:B------:R-:W1:Y:S01]  /*4930*/  LDC R73, c[0x0][0xb30] ;  /* 0x0002cc00ff497b82 */ /* 0x000e620000000800 */
[----:B------:R-:W1:Y:S01]  /*4940*/  LDCU.64 UR44, c[0x0][0x890] ;  /* 0x00011200ff2c77ac */ /* 0x000e620008000a00 */
[----:B------:R-:W-:-:S06]  /*4950*/  UIADD3 UR48, UPT, UPT, UR49, 0x200, URZ ;  /* 0x0000020031307890 */ /* 0x000fcc000fffe0ff */
[----:B------:R-:W1:Y:S08]  /*4960*/  LDC.64 R168, c[0x0][0xb10] ;  /* 0x0002c400ffa87b82 */ /* 0x000e700000000a00 */
[----:B------:R-:W1:Y:S08]  /*4970*/  LDC.64 R70, c[0x0][0xb18] ;  /* 0x0002c600ff467b82 */ /* 0x000e700000000a00 */
[----:B------:R-:W1:Y:S08]  /*4980*/  LDC.64 R68, c[0x0][0xb28] ;  /* 0x0002ca00ff447b82 */ /* 0x000e700000000a00 */
[----:B------:R-:W1:Y:S01]  /*4990*/  LDC.64 R166, c[0x0][0x8b0] ;  /* 0x00022c00ffa67b82 */ /* 0x000e620000000a00 */
[----:B---3--:R-:W-:-:S07]  /*49a0*/  IMAD.IADD R79, R0, 0x1, R79 ;  /* 0x00000001004f7824 */ /* 0x008fce00078e024f */
[----:B------:R-:W3:Y:S08]  /*49b0*/  LDC.64 R164, c[0x0][0x8a8] ;  /* 0x00022a00ffa47b82 */ /* 0x000ef00000000a00 */
[----:B--2-4-:R-:W1:Y:S02]  /*49c0*/  LDC R178, c[0x0][0x374] ;  /* 0x0000dd00ffb27b82 */ /* 0x014e640000000800 */
.L_x_125:
[C---:B------:R-:W-:Y:S02]  /*49d0*/  LEA R0, R191.reuse, UR49, 0x3 ;  /* 0x00000031bf007c11 */ /* 0x040fe4000f8e18ff */
[----:B------:R-:W-:Y:S02]  /*49e0*/  SHF.L.U32 R3, R182, 0x1f, RZ ;  /* 0x0000001fb6037819 */ /* 0x000fe400000006ff */
[----:B------:R-:W-:Y:S02]  /*49f0*/  LEA R16, R191, UR49, 0x4 ;  /* 0x00000031bf107c11 */ /* 0x000fe4000f8e20ff */
[----:B------:R-:W2:Y:S02]  /*4a00*/  SYNCS.PHASECHK.TRANS64.TRYWAIT P0, [R0+URZ+0x90], R3 ;  /* 0x00009003000075a7 */ /* 0x000ea400080011ff */
[----:B-12---:R-:W-:Y:S05]  /*4a10*/  @!P0 BRA `(.L_x_81) ;  /* 0x0000006c00588947 */ /* 0x006fea0003800000 */
.L_x_165:
[----:B------:R-:W4:Y:S01]  /*4a20*/  LDC.64 R12, c[0x0][0xb10] ;  /* 0x0002c400ff0c7b82 */ /* 0x000f220000000a00 */
[----:B------:R-:W3:Y:S01]  /*4a30*/  LDS.128 R16, [R16+0x100] ;  /* 0x0001000010107984 */ /* 0x000ee20000000c00 */
[----:B-1----:R-:W-:Y:S01]  /*4a40*/  ISETP.NE.AND P1, PT, R73, 0x1, PT ;  /* 0x000000014900780c */ /* 0x002fe20003f25270 */
[----:B--2---:R-:W-:Y:S01]  /*4a50*/  VIADD R0, R0, 0xa0 ;  /* 0x000000a000007836 */ /* 0x004fe20000000000 */
[----:B------:R-:W-:Y:S04]  /*4a60*/  ISETP.GE.AND P0, PT, R72, 0x1, PT ;  /* 0x000000014800780c */ /* 0x000fe80003f06270 */
[----:B------:R-:W1:Y:S01]  /*4a70*/  LDC.64 R10, c[0x0][0xb18] ;  /* 0x0002c600ff0a7b82 */ /* 0x000e620000000a00 */
[----:B------:R-:W-:Y:S01]  /*4a80*/  PRMT R0, RZ, 0x654, R0 ;  /* 0x00000654ff007816 */ /* 0x000fe20000000000 */
[----:B------:R-:W-:Y:S01]  /*4a90*/  @!PT LDS RZ, [RZ] ;  /* 0x00000000fffff984 */ /* 0x000fe20000000800 */
[----:B------:R-:W-:Y:S01]  /*4aa0*/  @!PT LDS RZ, [RZ] ;  /* 0x00000000fffff984 */ /* 0x000fe20000000800 */
[----:B------:R-:W-:Y:S01]  /*4ab0*/  @!PT LDS RZ, [RZ] ;  /* 0x00000000fffff984 */ /* 0x000fe20000000800 */
[----:B------:R-:W-:Y:S01]  /*4ac0*/  @!PT LDS RZ, [RZ] ;  /* 0x00000000fffff984 */ /* 0x000fe20000000800 */
[----:B------:R2:W-:Y:S06]  /*4ad0*/  MEMBAR.ALL.CTA ;  /* 0x0000000000007992 */ /* 0x0005ec0000008000 */
[----:B--2---:R-:W2:Y:S01]  /*4ae0*/  FENCE.VIEW.ASYNC.S ;  /* 0x00000000000073c6 */ /* 0x004ea20000000000 */
[----:B------:R-:W1:Y:S08]  /*4af0*/  @!P1 LDC R14, c[0x0][0xb20] ;  /* 0x0002c800ff0e9b82 */ /* 0x000e700000000800 */
[----:B------:R-:W1:Y:S01]  /*4b00*/  @!P1 LDC R9, c[0x0][0xb0c] ;  /* 0x0002c300ff099b82 */ /* 0x000e620000000800 */
[----:B--2---:R2:W-:Y:S01]  /*4b10*/  SYNCS.ARRIVE.TRANS64.RED.A1T0 RZ, [R0+URZ], RZ ;  /* 0x000000ff00ff79a7 */ /* 0x0045e200081004ff */
[----:B---3--:R-:W-:Y:S04]  /*4b20*/  LOP3.LUT P4, RZ, R18, 0x1, RZ, 0xc0, !PT ;  /* 0x0000000112ff7812 */ /* 0x008fe8000788c0ff */
[----:B------:R-:W-:Y:S09]  /*4b30*/  P2R R190, PR, RZ, 0x10 ;  /* 0x00000010ffbe7803 */ /* 0x000ff20000000000 */
[----:B------:R-:W-:Y:S02]  /*4b40*/  @P4 MOV R77, R16 ;  /* 0x00000010004d4202 */ /* 0x000fe40000000f00 */
[----:B------:R-:W-:Y:S01]  /*4b50*/  @P4 LOP3.LUT R75, R17, 0xffff, RZ, 0xc0, !PT ;  /* 0x0000ffff114b4812 */ /* 0x000fe200078ec0ff */
[----:B--2-4-:R-:W-:Y:S06]  /*4b60*/  @!P0 BRA `(.L_x_82) ;  /* 0x0000000000a48947 */ /* 0x014fec0003800000 */
[----:B------:R-:W-:Y:S01]  /*4b70*/  IMAD.HI.U32 R23, R178, R71, RZ ;  /* 0x00000047b2177227 */ /* 0x000fe200078e00ff */
[----:B------:R-:W-:Y:S02]  /*4b80*/  ISETP.NE.AND P0, PT, R70, 0x1, PT ;  /* 0x000000014600780c */ /* 0x000fe40003f05270 */
[----:B------:R-:W-:Y:S01]  /*4b90*/  ISETP.NE.AND P2, PT, R72, 0x1, PT ;  /* 0x000000014800780c */ /* 0x000fe20003f45270 */
[----:B------:R-:W-:Y:S01]  /*4ba0*/  IMAD.HI.U32 R22, R177, R168, RZ ;  /* 0x000000a8b1167227 */ /* 0x000fe200078e00ff */
[----:B------:R-:W-:Y:S02]  /*4bb0*/  SHF.R.U32.HI R23, RZ, R174, R23 ;  /* 0x000000aeff177219 */ /* 0x000fe40000011617 */
[----:B------:R-:W-:Y:S01]  /*4bc0*/  ISETP.NE.AND P3, PT, R74, 0x1, PT ;  /* 0x000000014a00780c */ /* 0x000fe20003f65270 */
[----:B------:R-:W-:Y:S01]  /*4bd0*/  IMAD.HI.U32 R26, R77, R168, RZ ;  /* 0x000000a84d1a7227 */ /* 0x000fe200078e00ff */
[----:B------:R-:W-:Y:S02]  /*4be0*/  SHF.R.U32.HI R22, RZ, R169, R22 ;  /* 0x000000a9ff167219 */ /* 0x000fe40000011616 */
[----:B------:R-:W-:Y:S01]  /*4bf0*/  SEL R3, R178, R23, !P0 ;  /* 0x00000017b2037207 */ /* 0x000fe20004000000 */
[----:B------:R-:W-:Y:S01]  /*4c00*/  IMAD.HI.U32 R23, R75, R71, RZ ;  /* 0x000000474b177227 */ /* 0x000fe200078e00ff */
[----:B------:R-:W-:Y:S02]  /*4c10*/  SEL R7, R177, R22, !P3 ;  /* 0x00000016b1077207 */ /* 0x000fe40005800000 */
[----:B------:R-:W-:Y:S01]  /*4c20*/  SHF.R.U32.HI R26, RZ, R169, R26 ;  /* 0x000000a9ff1a7219 */ /* 0x000fe2000001161a */
[-C--:B------:R-:W-:Y:S04]  /*4c30*/  IMAD.HI.U32 R22, R3, R68.reuse, RZ ;  /* 0x0000004403167227 */ /* 0x080fe800078e00ff */
[----:B------:R-:W-:Y:S01]  /*4c40*/  IMAD.HI.U32 R24, R7, R68, RZ ;  /* 0x0000004407187227 */ /* 0x000fe200078e00ff */
[-C--:B------:R-:W-:Y:S02]  /*4c50*/  @P2 SHF.R.U32.HI R3, RZ, R69.reuse, R22 ;  /* 0x00000045ff032219 */ /* 0x080fe40000011616 */
[----:B------:R-:W-:Y:S02]  /*4c60*/  SHF.R.U32.HI R22, RZ, R174, R23 ;  /* 0x000000aeff167219 */ /* 0x000fe40000011617 */
[----:B------:R-:W-:Y:S01]  /*4c70*/  @P2 SHF.R.U32.HI R7, RZ, R69, R24 ;  /* 0x00000045ff072219 */ /* 0x000fe20000011618 */
[C---:B------:R-:W-:Y:S01]  /*4c80*/  IMAD R2, R72.reuse, R3, RZ ;  /* 0x0000000348027224 */ /* 0x040fe200078e02ff */
[----:B------:R-:W-:Y:S02]  /*4c90*/  SEL R5, R75, R22, !P0 ;  /* 0x000000164b057207 */ /* 0x000fe40004000000 */
[----:B------:R-:W-:Y:S01]  /*4ca0*/  SEL R3, R77, R26, !P3 ;  /* 0x0000001a4d037207 */ /* 0x000fe20005800000 */
[----:B------:R-:W-:Y:S01]  /*4cb0*/  IMAD R4, R72, R7, RZ ;  /* 0x0000000748047224 */ /* 0x000fe200078e02ff */
[C---:B------:R-:W-:Y:S01]  /*4cc0*/  ISETP.GE.AND P0, PT, R5.reuse, R2, PT ;  /* 0x000000020500720c */ /* 0x040fe20003f06270 */
[----:B------:R-:W-:Y:S03]  /*4cd0*/  IMAD.HI.U32 R6, R5, R68, RZ ;  /* 0x0000004405067227 */ /* 0x000fe600078e00ff */
[----:B------:R-:W-:Y:S01]  /*4ce0*/  ISETP.GE.OR P0, PT, R3, R4, P0 ;  /* 0x000000040300720c */ /* 0x000fe20000706670 */
[----:B------:R-:W-:Y:S01]  /*4cf0*/  IMAD.MOV R4, RZ, RZ, -R3 ;  /* 0x000000ffff047224 */ /* 0x000fe200078e0a03 */
[-C--:B------:R-:W-:Y:S03]  /*4d00*/  SHF.R.U32.HI R6, RZ, R69.reuse, R6 ;  /* 0x00000045ff067219 */ /* 0x080fe60000011606 */
[----:B------:R-:W-:Y:S01]  /*4d10*/  IMAD R77, R74, R4, R77 ;  /* 0x000000044a4d7224 */ /* 0x000fe200078e024d */
[----:B------:R-:W-:Y:S05]  /*4d20*/  SEL R15, R5, R6, !P2 ;  /* 0x00000006050f7207 */ /* 0x000fea0005000000 */
[----:B------:R-:W-:Y:S02]  /*4d30*/  IMAD.MOV R6, RZ, RZ, -R15 ;  /* 0x000000ffff067224 */ /* 0x000fe400078e0a0f */
[C---:B------:R-:W-:Y:S04]  /*4d40*/  @!P0 IMAD.HI.U32 R2, R3.reuse, R68, RZ ;  /* 0x0000004403028227 */ /* 0x040fe800078e00ff */
[----:B------:R-:W-:Y:S01]  /*4d50*/  IMAD R6, R72, R6, R5 ;  /* 0x0000000648067224 */ /* 0x000fe200078e0205 */
[----:B------:R-:W-:Y:S04]  /*4d60*/  @!P0 SHF.R.U32.HI R2, RZ, R69, R2 ;  /* 0x00000045ff028219 */ /* 0x000fe80000011602 */
[----:B------:R-:W-:Y:S02]  /*4d70*/  @!P0 SEL R0, R3, R2, !P2 ;  /* 0x0000000203008207 */ /* 0x000fe40005000000 */
[----:B------:R-:W-:Y:S02]  /*4d80*/  IADD3 R2, PT, PT, -R5, RZ, RZ ;  /* 0x000000ff05027210 */ /* 0x000fe40007ffe1ff */
[----:B------:R-:W-:Y:S01]  /*4d90*/  @!P0 IADD3 R8, PT, PT, R15, -R0, RZ ;  /* 0x800000000f088210 */ /* 0x000fe20007ffe0ff */
[----:B------:R-:W-:Y:S02]  /*4da0*/  @!P0 IMAD R0, R7, R6, R0 ;  /* 0x0000000607008224 */ /* 0x000fe400078e0200 */
[----:B------:R-:W-:Y:S02]  /*4db0*/  IMAD R75, R70, R2, R75 ;  /* 0x00000002464b7224 */ /* 0x000fe400078e024b */
[----:B------:R-:W-:Y:S02]  /*4dc0*/  @!P0 IMAD R5, R8, R72, R3 ;  /* 0x0000004808058224 */ /* 0x000fe400078e0203 */
[----:B------:R-:W-:Y:S04]  /*4dd0*/  @!P0 IMAD.MOV.U32 R3, RZ, RZ, R0 ;  /* 0x000000ffff038224 */ /* 0x000fe800078e0000 */
[----:B------:R-:W-:Y:S02]  /*4de0*/  IMAD R77, R3, R74, R77 ;  /* 0x0000004a034d7224 */ /* 0x000fe400078e024d */
[----:B------:R-:W-:Y:S07]  /*4df0*/  IMAD R75, R5, R70, R75 ;  /* 0x00000046054b7224 */ /* 0x000fee00078e024b */
.L_x_82:
[----:B-1----:R-:W-:Y:S01]  /*4e00*/  @!P1 ISETP.NE.AND P0, PT, R10, 0x1, PT ;  /* 0x000000010a00980c */ /* 0x002fe20003f05270 */
[----:B------:R-:W-:Y:S01]  /*4e10*/  @!P1 IMAD.HI.U32 R0, R77, R12, RZ ;  /* 0x0000000c4d009227 */ /* 0x000fe200078e00ff */
[----:B------:R-:W-:Y:S01]  /*4e20*/  @!P1 ISETP.NE.AND P2, PT, R9, 0x1, PT ;  /* 0x000000010900980c */ /* 0x000fe20003f45270 */
[----:B------:R-:W-:Y:S01]  /*4e30*/  ULOP3.LUT UP0, URZ, UR48, 0x1b0, URZ, 0xc0, !UPT ;  /* 0x000001b030ff7892 */ /* 0x000fe2000f80c0ff */
[----:B------:R-:W-:Y:S01]  /*4e40*/  R2UR UR42, R21 ;  /* 0x00000000152a72ca */ /* 0x000fe200000e0000 */
[----:B------:R-:W-:Y:S01]  /*4e50*/  @!P1 IMAD.HI.U32 R3, R75, R11, RZ ;  /* 0x0000000b4b039227 */ /* 0x000fe200078e00ff */
[----:B------:R-:W-:Y:S02]  /*4e60*/  @!P1 SHF.R.U32.HI R0, RZ, R13, R0 ;  /* 0x0000000dff009219 */ /* 0x000fe40000011600 */
[----:B------:R-:W-:Y:S01]  /*4e70*/  R2UR UR41, R20 ;  /* 0x00000000142972ca */ /* 0x000fe200000e0000 */
[----:B------:R-:W-:Y:S01]  /*4e80*/  VIADD R191, R191, 0x1 ;  /* 0x00000001bfbf7836 */ /* 0x000fe20000000000 */
[----:B------:R-:W-:Y:S02]  /*4e90*/  @!P1 SHF.R.U32.HI R2, RZ, R14, R3 ;  /* 0x0000000eff029219 */ /* 0x000fe40000011603 */
[----:B------:R-:W-:Y:S02]  /*4ea0*/  @!P1 SEL R3, R77, R0, !P2 ;  /* 0x000000004d039207 */ /* 0x000fe40005000000 */
[----:B------:R-:W-:Y:S02]  /*4eb0*/  @!P1 SEL R2, R75, R2, !P0 ;  /* 0x000000024b029207 */ /* 0x000fe40004000000 */
[----:B------:R-:W-:Y:S01]  /*4ec0*/  @P4 SHF.R.U32.HI R179, RZ, 0x10, R17 ;  /* 0x00000010ffb34819 */ /* 0x000fe20000011611 */
[----:B------:R-:W-:Y:S02]  /*4ed0*/  USHF.L.U32 UR42, UR42, 0x7, URZ ;  /* 0x000000072a2a7899 */ /* 0x000fe400080006ff */
[----:B------:R-:W-:Y:S02]  /*4ee0*/  @!P1 IMAD.IADD R0, R2, 0x1, -R3 ;  /* 0x0000000102009824 */ /* 0x000fe400078e0a03 */
[----:B------:R-:W-:Y:S01]  /*4ef0*/  @!P1 IMAD.IADD R2, R3, 0x1, -R2 ;  /* 0x0000000103029824 */ /* 0x000fe200078e0a02 */
[----:B------:R-:W-:Y:S01]  /*4f00*/  USHF.L.U32 UR41, UR41, 0x8, URZ ;  /* 0x0000000829297899 */ /* 0x000fe200080006ff */
[----:B------:R-:W-:Y:S02]  /*4f10*/  @!P1 IMAD R77, R0, R9, R77 ;  /* 0x00000009004d9224 */ /* 0x000fe400078e024d */
[----:B------:R-:W-:Y:S01]  /*4f20*/  @!P1 IMAD R75, R2, R10, R75 ;  /* 0x0000000a024b9224 */ /* 0x000fe200078e024b */
[----:B------:R-:W-:Y:S08]  /*4f30*/  BRA.U !UP0, `(.L_x_83) ;  /* 0x0000000108407547 */ /* 0x000ff0000b800000 */
[----:B------:R-:W1:Y:S01]  /*4f40*/  LDCU.64 UR8, c[0x4][0x88] ;  /* 0x01001100ff0877ac */ /* 0x000e620008000a00 */
[----:B------:R-:W-:Y:S01]  /*4f50*/  MOV R3, 0x0 ;  /* 0x0000000000037802 */ /* 0x000fe20000000f00 */
[----:B------:R-:W-:Y:S02]  /*4f60*/  HFMA2 R12, -RZ, RZ, 0, 5.9604644775390625e-08 ;  /* 0x00000001ff0c7431 */ /* 0x000fe400000001ff */
[----:B------:R-:W-:Y:S02]  /*4f70*/  IMAD.MOV.U32 R8, RZ, RZ, 0x70 ;  /* 0x00000070ff087424 */ /* 0x000fe400078e00ff */
[----:B------:R-:W-:Y:S01]  /*4f80*/  IMAD.MOV.U32 R13, RZ, RZ, RZ ;  /* 0x000000ffff0d7224 */ /* 0x000fe200078e00ff */
[----:B------:R-:W2:Y:S01]  /*4f90*/  LDCU.64 UR6, c[0x4][0x90] ;  /* 0x01001200ff0677ac */ /* 0x000ea20008000a00 */
[----:B------:R-:W3:Y:S01]  /*4fa0*/  LDC.64 R2, c[0x4][R3] ;  /* 0x0100000003027b82 */ /* 0x000ee20000000a00 */
[----:B------:R-:W4:Y:S01]  /*4fb0*/  LDCU.64 UR4, c[0x4][0x8] ;  /* 0x01000100ff0477ac */ /* 0x000f220008000a00 */
[----:B-1----:R-:W-:Y:S01]  /*4fc0*/  MOV R5, UR9 ;  /* 0x0000000900057c02 */ /* 0x002fe20008000f00 */
[----:B------:R-:W-:Y:S01]  /*4fd0*/  IMAD.U32 R4, RZ, RZ, UR8 ;  /* 0x00000008ff047e24 */ /* 0x000fe2000f8e00ff */
[----:B--2---:R-:W-:Y:S01]  /*4fe0*/  MOV R7, UR7 ;  /* 0x0000000700077c02 */ /* 0x004fe20008000f00 */
[----:B------:R-:W-:Y:S01]  /*4ff0*/  IMAD.U32 R6, RZ, RZ, UR6 ;  /* 0x00000006ff067e24 */ /* 0x000fe2000f8e00ff */
[----:B----4-:R-:W-:Y:S01]  /*5000*/  MOV R11, UR5 ;  /* 0x00000005000b7c02 */ /* 0x010fe20008000f00 */
[----:B------:R-:W-:Y:S02]  /*5010*/  IMAD.U32 R10, RZ, RZ, UR4 ;  /* 0x00000004ff0a7e24 */ /* 0x000fe4000f8e00ff */
[----:B------:R-:W-:Y:S07]  /*5020*/  LEPC R20, `(.L_x_83) ;  /* 0x000000001014794e */ /* 0x000fee0000000000 */
[----:B---3-5:R-:W-:Y:S05]  /*5030*/  CALL.ABS.NOINC R2 ;  /* 0x0000000002007343 */ /* 0x028fea0003c00000 */
.L_x_83:
[----:B------:R-:W-:Y:S01]  /*5040*/  LOP3.LUT P0, RZ, R188, 0x1b0, RZ, 0xc0, !PT ;  /* 0x000001b0bcff7812 */ /* 0x000fe2000780c0ff */
[----:B------:R-:W-:Y:S11]  /*5050*/  BSSY.RECONVERGENT B6, `(.L_x_84) ;  /* 0x0000013000067945 */ /* 0x000ff60003800200 */
[----:B------:R-:W-:Y:S01]  /*5060*/  @!UPT UIADD3 URZ, UPT, UPT, URZ, URZ, URZ ;  /* 0x000000fffffff290 */ /* 0x000fe2000fffe0ff */
[----:B------:R-:W-:Y:S05]  /*5070*/  @!P0 BRA `(.L_x_85) ;  /* 0x0000000000408947 */ /* 0x000fea0003800000 */
        /* <DEDUP_REMOVED lines=16> */
.L_x_85:
[----:B------:R-:W-:Y:S05]  /*5180*/  BSYNC.RECONVERGENT B6 ;  /* 0x0000000000067941 */ /* 0x000fea0003800200 */
.L_x_84:
[----:B------:R-:W-:Y:S01]  /*5190*/  ISETP.NE.U32.AND P4, PT, R166, RZ, PT ;  /* 0x000000ffa600720c */ /* 0x000fe20003f85070 */
[----:B------:R-:W-:Y:S01]  /*51a0*/  UISETP.NE.AND UP2, UPT, UR50, URZ, UPT ;  /* 0x000000ff3200728c */ /* 0x000fe2000bf45270 */
[----:B------:R-:W-:Y:S01]  /*51b0*/  ISETP.NE.U32.AND P2, PT, RZ, UR38, PT ;  /* 0x00000026ff007c0c */ /* 0x000fe2000bf45070 */
[----:B------:R-:W-:Y:S01]  /*51c0*/  UISETP.NE.U32.AND UP1, UPT, UR44, URZ, UPT ;  /* 0x000000ff2c00728c */ /* 0x000fe2000bf25070 */
[----:B------:R-:W-:Y:S01]  /*51d0*/  ISETP.NE.AND.EX P4, PT, R167, RZ, PT, P4 ;  /* 0x000000ffa700720c */ /* 0x000fe20003f85340 */
[----:B------:R-:W-:Y:S01]  /*51e0*/  UPLOP3.LUT UP0, UPT, UPT, UPT, UPT, 0x40, 0x4 ;  /* 0x000000000004789c */ /* 0x000fe20003f0e870 */
[----:B------:R-:W-:Y:S01]  /*51f0*/  ISETP.NE.AND.EX P2, PT, RZ, UR39, PT, P2 ;  /* 0x00000027ff007c0c */ /* 0x000fe2000bf45320 */
[----:B------:R-:W-:Y:S01]  /*5200*/  UISETP.NE.AND.EX UP1, UPT, UR45, URZ, UPT, UP1 ;  /* 0x000000ff2d00728c */ /* 0x000fe2000bf25310 */
[----:B------:R-:W-:Y:S04]  /*5210*/  PLOP3.LUT P1, PT, PT, PT, UP2, 0x80, 0x8 ;  /* 0x000000000008781c */ /* 0x000fe80003f2f028 */
[----:B------:R-:W-:Y:S06]  /*5220*/  @UP2 UPLOP3.LUT UP0, UPT, UPT, UPT, UP1, 0x80, 0x8 ;  /* 0x000000000008289c */ /* 0x000fec0003f0f010 */
[----:B------:R-:W-:Y:S01]  /*5230*/  PLOP3.LUT P0, PT, PT, PT, UP0, 0x80, 0x8 ;  /* 0x000000000008781c */ /* 0x000fe20003f0f008 */
[----:B------:R-:W-:Y:S01]  /*5240*/  @!UPT UIADD3 URZ, UPT, UPT, URZ, URZ, URZ ;  /* 0x000000fffffff290 */ /* 0x000fe2000fffe0ff */
[----:B------:R-:W-:Y:S11]  /*5250*/  BRA.U !UP1, `(.L_x_86) ;  /* 0x0000000109387547 */ /* 0x000ff6000b800000 */
[----:B------:R-:W-:Y:S01]  /*5260*/  UISETP.NE.U32.AND UP0, UPT, UR38, URZ, UPT ;  /* 0x000000ff2600728c */ /* 0x000fe2000bf05070 */
[----:B------:R-:W-:Y:S02]  /*5270*/  HFMA2 R0, -RZ, RZ, 0, 5.9604644775390625e-08 ;  /* 0x00000001ff007431 */ /* 0x000fe400000001ff */
[----:B------:R-:W-:Y:S01]  /*5280*/  IMAD.MOV.U32 R171, RZ, RZ, 0x1 ;  /* 0x00000001ffab7424 */ /* 0x000fe200078e00ff */
[----:B------:R-:W-:Y:S06]  /*5290*/  UISETP.NE.AND.EX UP0, UPT, UR39, URZ, UPT, UP0 ;  /* 0x000000ff2700728c */ /* 0x000fec000bf05300 */
[----:B------:R-:W-:Y:S05]  /*52a0*/  PLOP3.LUT P3, PT, PT, PT, UP0, 0x80, 0x8 ;  /* 0x000000000008781c */ /* 0x000fea0003f6f008 */
[----:B------:R-:W1:Y:S01]  /*52b0*/  @UP0 LDCU.64 UR6, c[0x0][0x888] ;  /* 0x00011100ff0607ac */ /* 0x000e620008000a00 */
[----:B------:R-:W-:Y:S07]  /*52c0*/  @UP0 UIMAD UR4, UR36, UR44, URZ ;  /* 0x0000002c240402a4 */ /* 0x000fee000f8e02ff */
[----:B------:R-:W-:Y:S01]  /*52d0*/  @!P3 PRMT R171, R0, 0x7610, R171 ;  /* 0x0000761000abb816 */ /* 0x000fe200000000ab */
[----:B-1----:R-:W-:Y:S03]  /*52e0*/  @UP0 UIMAD.WIDE UR6, UR4, 0x4, UR6 ;  /* 0x00000004040608a5 */ /* 0x002fe6000f8e0206 */
[----:B------:R-:W1:Y:S03]  /*52f0*/  @!UP0 LDCU UR4, c[0x0][0x880] ;  /* 0x00011000ff0487ac */ /* 0x000e660008000800 */
[----:B------:R-:W-:Y:S01]  /*5300*/  IMAD.U32 R2, RZ, RZ, UR6 ;  /* 0x00000006ff027e24 */ /* 0x000fe2000f8e00ff */
[----:B------:R-:W-:Y:S05]  /*5310*/  MOV R3, UR7 ;  /* 0x0000000700037c02 */ /* 0x000fea0008000f00 */
[----:B-----5:R2:W5:Y:S02]  /*5320*/  @P3 LDG.E R81, desc[UR46][R2.64] ;  /* 0x0000002e02513981 */ /* 0x020564000c1e1900 */
[----:B-12---:R-:W-:Y:S02]  /*5330*/  @!P3 IMAD.U32 R81, RZ, RZ, UR4 ;  /* 0x00000004ff51be24 */ /* 0x006fe4000f8e00ff */
.L_x_86:
[----:B------:R-:W-:Y:S05]  /*5340*/  @!P4 BRA `(.L_x_87) ;  /* 0x000000000020c947 */ /* 0x000fea0003800000 */
[----:B------:R-:W-:Y:S04]  /*5350*/  ISETP.NE.U32.AND P3, PT, R164, RZ, PT ;  /* 0x000000ffa400720c */ /* 0x000fe80003f65070 */
[----:B------:R-:W-:Y:S11]  /*5360*/  ISETP.NE.AND.EX P3, PT, R165, RZ, PT, P3 ;  /* 0x000000ffa500720c */ /* 0x000ff60003f65330 */
[----:B------:R-:W-:Y:S02]  /*5370*/  @!UPT UIADD3 URZ, UPT, UPT, URZ, URZ, URZ ;  /* 0x000000fffffff290 */ /* 0x000fe4000fffe0ff */
[----:B------:R-:W1:Y:S01]  /*5380*/  @P3 LDC.64 R2, c[0x0][0x8a8] ;  /* 0x00022a00ff023b82 */ /* 0x000e620000000a00 */
[----:B------:R-:W-:Y:S04]  /*5390*/  @P3 IMAD R0, R166, UR36, RZ ;  /* 0x00000024a6003c24 */ /* 0x000fe8000f8e02ff */
[----:B-1----:R-:W-:Y:S05]  /*53a0*/  @P3 IMAD.WIDE R2, R0, 0x4, R2 ;  /* 0x0000000400023825 */ /* 0x002fea00078e0202 */
[----:B-----5:R1:W5:Y:S02]  /*53b0*/  @P3 LDG.E R78, desc[UR46][R2.64] ;  /* 0x0000002e024e3981 */ /* 0x020364000c1e1900 */
[----:B-1----:R-:W2:Y:S02]  /*53c0*/  @!P3 LDC R78, c[0x0][0x8a0] ;  /* 0x00022800ff4ebb82 */ /* 0x002ea40000000800 */
.L_x_87:
[----:B-----5:R-:W-:Y:S01]  /*53d0*/  FSETP.NEU.AND P4, PT, R81, RZ, PT ;  /* 0x000000ff5100720b */ /* 0x020fe20003f8d000 */
[----:B------:R-:W-:Y:S01]  /*53e0*/  BSSY B1, `(.L_x_88) ;  /* 0x0000047000017945 */ /* 0x000fe20003800000 */
[----:B------:R-:W-:Y:S01]  /*53f0*/  SEL R5, RZ, 0xffffffff, P2 ;  /* 0xffffffffff057807 */ /* 0x000fe20001000000 */
[----:B------:R-:W-:Y:S01]  /*5400*/  IMAD.MOV.U32 R196, RZ, RZ, 0x1 ;  /* 0x00000001ffc47424 */ /* 0x000fe200078e00ff */
[----:B------:R-:W-:Y:S01]  /*5410*/  LOP3.LUT P3, RZ, R171, 0xff, RZ, 0xc0, !PT ;  /* 0x000000ffabff7812 */ /* 0x000fe2000786c0ff */
[C---:B------:R-:W-:Y:S01]  /*5420*/  IMAD R80, R76.reuse, 0x100, R79 ;  /* 0x000001004c507824 */ /* 0x040fe200078e024f */
[----:B------:R-:W-:Y:S02]  /*5430*/  @P1 SEL R0, RZ, 0xffffffff, P4 ;  /* 0xffffffffff001807 */ /* 0x000fe40002000000 */
[----:B------:R-:W-:Y:S02]  /*5440*/  CS2R R162, SRZ ;  /* 0x0000000000a27805 */ /* 0x000fe4000001ff00 */
[----:B------:R-:W-:Y:S02]  /*5450*/  LEA R3, R181, UR49, 0x3 ;  /* 0x00000031b5037c11 */ /* 0x000fe4000f8e18ff */
[----:B------:R-:W-:Y:S02]  /*5460*/  CS2R R160, SRZ ;  /* 0x0000000000a07805 */ /* 0x000fe4000001ff00 */
[----:B------:R-:W-:Y:S02]  /*5470*/  @P0 SEL R0, R5, R0, !P3 ;  /* 0x0000000005000207 */ /* 0x000fe40005800000 */
[----:B------:R-:W-:Y:S02]  /*5480*/  CS2R R158, SRZ ;  /* 0x00000000009e7805 */ /* 0x000fe4000001ff00 */
[----:B------:R-:W-:Y:S02]  /*5490*/  LEA R193, R76, UR49, 0x3 ;  /* 0x000000314cc17c11 */ /* 0x000fe4000f8e18ff */
[----:B------:R-:W-:Y:S02]  /*54a0*/  CS2R R156, SRZ ;  /* 0x00000000009c7805 */ /* 0x000fe4000001ff00 */
[----:B------:R-:W-:Y:S02]  /*54b0*/  @P1 LOP3.LUT R0, R0, 0x1, RZ, 0xc0, !PT ;  /* 0x0000000100001812 */ /* 0x000fe400078ec0ff */
[----:B------:R-:W-:Y:S02]  /*54c0*/  CS2R R154, SRZ ;  /* 0x00000000009a7805 */ /* 0x000fe4000001ff00 */
[----:B------:R-:W-:Y:S02]  /*54d0*/  SHF.L.U32 R2, R183, 0x1f, RZ ;  /* 0x0000001fb7027819 */ /* 0x000fe400000006ff */
[----:B------:R-:W-:Y:S02]  /*54e0*/  CS2R R152, SRZ ;  /* 0x0000000000987805 */ /* 0x000fe4000001ff00 */
[----:B------:R-:W-:Y:S02]  /*54f0*/  ISETP.NE.U32.OR P6, PT, R0, 0x1, !P1 ;  /* 0x000000010000780c */ /* 0x000fe40004fc5470 */
[----:B------:R-:W-:Y:S02]  /*5500*/  CS2R R150, SRZ ;  /* 0x0000000000967805 */ /* 0x000fe4000001ff00 */
[----:B------:R-:W-:Y:S02]  /*5510*/  PLOP3.LUT P2, PT, PT, PT, UP1, 0x80, 0x8 ;  /* 0x000000000008781c */ /* 0x000fe40003f4f018 */
[----:B------:R-:W-:Y:S02]  /*5520*/  CS2R R148, SRZ ;  /* 0x0000000000947805 */ /* 0x000fe4000001ff00 */
[----:B------:R-:W-:Y:S02]  /*5530*/  SEL R0, RZ, 0xffffffff, P4 ;  /* 0xffffffffff007807 */ /* 0x000fe40002000000 */
[----:B------:R-:W-:Y:S03]  /*5540*/  P2R R198, PR, RZ, 0x40 ;  /* 0x00000040ffc67803 */ /* 0x000fe60000000000 */
[----:B------:R-:W-:Y:S04]  /*5550*/  @P6 SHF.L.U32 R4, R180, 0x1f, RZ ;  /* 0x0000001fb4046819 */ /* 0x000fe800000006ff */
[----:B------:R-:W-:Y:S01]  /*5560*/  @P2 SEL R0, R5, R0, !P3 ;  /* 0x0000000005002207 */ /* 0x000fe20005800000 */
[----:B------:R-:W1:Y:S03]  /*5570*/  @P6 SYNCS.PHASECHK.TRANS64.TRYWAIT P1, [R3+URZ+0x40], R4 ;  /* 0x00004004030065a7 */ /* 0x000e6600080211ff */
[----:B------:R-:W-:Y:S04]  /*5580*/  LOP3.LUT R0, R0, 0x1, RZ, 0xc0, !PT ;  /* 0x0000000100007812 */ /* 0x000fe800078ec0ff */
[----:B------:R-:W-:Y:S04]  /*5590*/  ISETP.NE.U32.AND P5, PT, R0, 0x1, PT ;  /* 0x000000010000780c */ /* 0x000fe80003fa5070 */
[----:B------:R-:W-:Y:S01]  /*55a0*/  P2R R197, PR, RZ, 0x20 ;  /* 0x00000020ffc57803 */ /* 0x000fe20000000000 */
[----:B------:R3:W4:Y:S01]  /*55b0*/  SYNCS.PHASECHK.TRANS64.TRYWAIT P0, [R193+URZ+0xb0], R2 ;  /* 0x0000b002c10075a7 */ /* 0x00072200080011ff */
[----:B-1----:R-:W-:Y:S01]  /*55c0*/  @P6 SEL R196, RZ, 0x1, !P1 ;  /* 0x00000001ffc46807 */ /* 0x002fe20004800000 */
[----:B---3--:R-:W-:Y:S06]  /*55d0*/  @!P6 BRA `(.L_x_89) ;  /* 0x00000000009ce947 */ /* 0x008fec0003800000 */
[----:B------:R-:W-:Y:S01]  /*55e0*/  @P5 IMAD R6, R181, 0x2000, R186 ;  /* 0x00002000b5065824 */ /* 0x000fe200078e02ba */
[----:B------:R-:W-:Y:S01]  /*55f0*/  ISETP.NE.AND P1, PT, R196, RZ, PT ;  /* 0x000000ffc400720c */ /* 0x000fe20003f25270 */
[----:B------:R-:W-:Y:S01]  /*5600*/  BSSY B0, `(.L_x_90) ;  /* 0x0000010000007945 */ /* 0x000fe20003800000 */
[----:B------:R-:W-:Y:S01]  /*5610*/  CS2R R150, SRZ ;  /* 0x0000000000967805 */ /* 0x000fe2000001ff00 */
[--C-:B------:R-:W-:Y:S01]  /*5620*/  @P5 IMAD R7, R187, -0x10, R6.reuse ;  /* 0xfffffff0bb075824 */ /* 0x100fe200078e0206 */
[----:B------:R-:W-:Y:S01]  /*5630*/  CS2R R148, SRZ ;  /* 0x0000000000947805 */ /* 0x000fe2000001ff00 */
[----:B------:R-:W-:Y:S01]  /*5640*/  @P5 IMAD R5, R185, -0x10, R6 ;  /* 0xfffffff0b9055824 */ /* 0x000fe200078e0206 */
[----:B------:R-:W-:Y:S01]  /*5650*/  CS2R R158, SRZ ;  /* 0x00000000009e7805 */ /* 0x000fe2000001ff00 */
[----:B------:R-:W-:Y:S01]  /*5660*/  @P5 IMAD R4, R184, 0x10, R7 ;  /* 0x00000010b8045824 */ /* 0x000fe200078e0207 */
[----:B------:R-:W-:Y:S02]  /*5670*/  CS2R R156, SRZ ;  /* 0x00000000009c7805 */ /* 0x000fe4000001ff00 */
[----:B------:R-:W-:Y:S02]  /*5680*/  CS2R R154, SRZ ;  /* 0x00000000009a7805 */ /* 0x000fe4000001ff00 */
[----:B------:R-:W-:Y:S02]  /*5690*/  CS2R R152, SRZ ;  /* 0x0000000000987805 */ /* 0x000fe4000001ff00 */
[----:B------:R-:W-:Y:S02]  /*56a0*/  CS2R R162, SRZ ;  /* 0x0000000000a27805 */ /* 0x000fe4000001ff00 */
[----:B------:R-:W-:Y:S01]  /*56b0*/  CS2R R160, SRZ ;  /* 0x0000000000a07805 */ /* 0x000fe2000001ff00 */
[----:B------:R-:W-:Y:S06]  /*56c0*/  @P1 BRA `(.L_x_91) ;  /* 0x00000000000c1947 */ /* 0x000fec0003800000 */
[----:B------:R-:W-:Y:S04]  /*56d0*/  SHF.L.U32 R0, R180, 0x1f, RZ ;  /* 0x0000001fb4007819 */ /* 0x000fe800000006ff */
[----:B------:R-:W1:Y:S02]  /*56e0*/  SYNCS.PHASECHK.TRANS64.TRYWAIT P1, [R3+URZ+0x40], R0 ;  /* 0x00004000030075a7 */ /* 0x000e6400080211ff */
[----:B-1----:R-:W-:Y:S05]  /*56f0*/  @!P1 BRA `(.L_x_92) ;  /* 0x0000006000349947 */ /* 0x002fea0003800000 */
.L_x_91:
[----:B------:R-:W-:Y:S05]  /*5700*/  BSYNC B0 ;  /* 0x0000000000007941 */ /* 0x000fea0003800000 */
.L_x_90:
[----:B------:R-:W-:Y:S01]  /*5710*/  ISETP.NE.AND P1, PT, R197, RZ, PT ;  /* 0x000000ffc500720c */ /* 0x000fe20003f25270 */
[----:B-1----:R-:W-:Y:S02]  /*5720*/  VIADD R3, R3, 0x60 ;  /* 0x0000006003037836 */ /* 0x002fe40000000000 */
[----:B------:R-:W-:Y:S02]  /*5730*/  IMAD.U32 R0, RZ, RZ, UR37 ;  /* 0x00000025ff007e24 */ /* 0x000fe4000f8e00ff */
[----:B------:R-:W-:Y:S03]  /*5740*/  VIADD R181, R181, 0x1 ;  /* 0x00000001b5b57836 */ /* 0x000fe60000000000 */
[----:B------:R-:W-:Y:S05]  /*5750*/  PRMT R0, R0, 0x654, R3 ;  /* 0x0000065400007816 */ /* 0x000fea0000000003 */
[----:B------:R1:W3:Y:S04]  /*5760*/  @P1 LDS.128 R148, [R6] ;  /* 0x0000000006941984 */ /* 0x0002e80000000c00 */
[----:B------:R1:W1:Y:S04]  /*5770*/  @P1 LDS.128 R156, [R5+0x20] ;  /* 0x00002000059c1984 */ /* 0x0002680000000c00 */
[----:B------:R1:W1:Y:S04]  /*5780*/  @P1 LDS.128 R152, [R7+0x10] ;  /* 0x0000100007981984 */ /* 0x0002680000000c00 */
[----:B------:R1:W1:Y:S01]  /*5790*/  @P1 LDS.128 R160, [R4+0x10] ;  /* 0x0000100004a01984 */ /* 0x0002620000000c00 */
[C---:B------:R-:W-:Y:S01]  /*57a0*/  ISETP.NE.AND P1, PT, R181.reuse, 0x4, PT ;  /* 0x00000004b500780c */ /* 0x040fe20003f25270 */
[----:B------:R-:W-:Y:S01]  /*57b0*/  @!PT LDS RZ, [RZ] ;  /* 0x00000000fffff984 */ /* 0x000fe20000000800 */
[----:B------:R-:W-:Y:S01]  /*57c0*/  @!PT LDS RZ, [RZ] ;  /* 0x00000000fffff984 */ /* 0x000fe20000000800 */
[----:B------:R-:W-:Y:S01]  /*57d0*/  @!PT LDS RZ, [RZ] ;  /* 0x00000000fffff984 */ /* 0x000fe20000000800 */
[----:B------:R-:W-:Y:S01]  /*57e0*/  @!PT LDS RZ, [RZ] ;  /* 0x00000000fffff984 */ /* 0x000fe20000000800 */
[----:B------:R5:W-:Y:S06]  /*57f0*/  MEMBAR.ALL.CTA ;  /* 0x0000000000007992 */ /* 0x000bec0000008000 */
[----:B-----5:R-:W5:Y:S01]  /*5800*/  FENCE.VIEW.ASYNC.S ;  /* 0x00000000000073c6 */ /* 0x020f620000000000 */
[----:B------:R-:W-:Y:S02]  /*5810*/  SEL R3, RZ, 0x1, P1 ;  /* 0x00000001ff037807 */ /* 0x000fe40000800000 */
[----:B------:R-:W-:Y:S02]  /*5820*/  SEL R181, R181, RZ, P1 ;  /* 0x000000ffb5b57207 */ /* 0x000fe40000800000 */
[----:B------:R-:W-:Y:S01]  /*5830*/  LOP3.LUT R180, R180, R3, RZ, 0x3c, !PT ;  /* 0x00000003b4b47212 */ /* 0x000fe200078e3cff */
[----:B-----5:R1:W-:Y:S06]  /*5840*/  SYNCS.ARRIVE.TRANS64.RED.A1T0 RZ, [R0+URZ], RZ ;  /* 0x000000ff00ff79a7 */ /* 0x0203ec00081004ff */
.L_x_89:
[----:B------:R-:W-:Y:S05]  /*5850*/  BSYNC B1 ;  /* 0x0000000000017941 */ /* 0x000fea0003800000 */
.L_x_88:
[----:B-1----:R-:W-:Y:S04]  /*5860*/  SHF.R.U32.HI R0, RZ, 0x15, R80 ;  /* 0x00000015ff007819 */ /* 0x002fe80000011650 */
[----:B------:R-:W-:Y:S01]  /*5870*/  LOP3.LUT P1, RZ, R0, 0x3, R173, 0x48, !PT ;  /* 0x0000000300ff7812 */ /* 0x000fe200078248ad */
[----:B------:R-:W-:Y:S01]  /*5880*/  @!UPT UIADD3 URZ, UPT, UPT, URZ, URZ, URZ ;  /* 0x000000fffffff290 */ /* 0x000fe2000fffe0ff */
[----:B----4-:R-:W-:Y:S11]  /*5890*/  @P0 BRA `(.L_x_93) ;  /* 0x0000000000080947 */ /* 0x010ff60003800000 */
[----:B------:R-:W1:Y:S02]  /*58a0*/  SYNCS.PHASECHK.TRANS64.TRYWAIT P0, [R193+URZ+0xb0], R2 ;  /* 0x0000b002c10075a7 */ /* 0x000e6400080011ff */
[----:B-1----:R-:W-:Y:S05]  /*58b0*/  @!P0 BRA `(.L_x_94) ;  /* 0x0000005c00d88947 */ /* 0x002fea0003800000 */
.L_x_93:
[----:B------:R-:W-:Y:S04]  /*58c0*/  BSSY.RECONVERGENT B6, `(.L_x_95) ;  /* 0x0000012000067945 */ /* 0x000fe80003800200 */
[----:B------:R-:W-:Y:S05]  /*58d0*/  @!P1 BRA `(.L_x_96) ;  /* 0x0000000000409947 */ /* 0x000fea0003800000 */
[----:B------:R-:W4:Y:S01]  /*58e0*/  LDCU.64 UR8, c[0x4][0x78] ;  /* 0x01000f00ff0877ac */ /* 0x000f220008000a00 */
[----:B------:R-:W-:Y:S01]  /*58f0*/  MOV R3, 0x0 ;  /* 0x0000000000037802 */ /* 0x000fe20000000f00 */
[----:B------:R-:W-:Y:S02]  /*5900*/  HFMA2 R12, -RZ, RZ, 0, 5.9604644775390625e-08 ;  /* 0x00000001ff0c7431 */ /* 0x000fe400000001ff */
[----:B------:R-:W-:Y:S02]  /*5910*/  IMAD.MOV.U32 R8, RZ, RZ, 0x192 ;  /* 0x00000192ff087424 */ /* 0x000fe400078e00ff */
[----:B------:R-:W-:Y:S01]  /*5920*/  IMAD.MOV.U32 R13, RZ, RZ, RZ ;  /* 0x000000ffff0d7224 */ /* 0x000fe200078e00ff */
[----:B------:R-:W5:Y:S01]  /*5930*/  LDCU.64 UR6, c[0x4][0x80] ;  /* 0x01001000ff0677ac */ /* 0x000f620008000a00 */
[----:B-1----:R-:W1:Y:S01]  /*5940*/  LDC.64 R2, c[0x4][R3] ;  /* 0x0100000003027b82 */ /* 0x002e620000000a00 */
[----:B------:R-:W2:Y:S01]  /*5950*/  LDCU.64 UR4, c[0x4][0x18] ;  /* 0x01000300ff0477ac */ /* 0x000ea20008000a00 */
[----:B----4-:R-:W-:Y:S01]  /*5960*/  MOV R5, UR9 ;  /* 0x0000000900057c02 */ /* 0x010fe20008000f00 */
[----:B------:R-:W-:Y:S01]  /*5970*/  IMAD.U32 R4, RZ, RZ, UR8 ;  /* 0x00000008ff047e24 */ /* 0x000fe2000f8e00ff */
[----:B-----5:R-:W-:Y:S01]  /*5980*/  MOV R7, UR7 ;  /* 0x0000000700077c02 */ /* 0x020fe20008000f00 */
[----:B------:R-:W-:Y:S01]  /*5990*/  IMAD.U32 R6, RZ, RZ, UR6 ;  /* 0x00000006ff067e24 */ /* 0x000fe2000f8e00ff */
[----:B--2---:R-:W-:Y:S01]  /*59a0*/  MOV R11, UR5 ;  /* 0x00000005000b7c02 */ /* 0x004fe20008000f00 */
[----:B------:R-:W-:Y:S02]  /*59b0*/  IMAD.U32 R10, RZ, RZ, UR4 ;  /* 0x00000004ff0a7e24 */ /* 0x000fe4000f8e00ff */
[----:B------:R-:W-:Y:S07]  /*59c0*/  LEPC R20, `(.L_x_96) ;  /* 0x000000001014794e */ /* 0x000fee0000000000 */
[----:B-1-3--:R-:W-:Y:S05]  /*59d0*/  CALL.ABS.NOINC R2 ;  /* 0x0000000002007343 */ /* 0x00afea0003c00000 */
.L_x_96:
[----:B------:R-:W-:Y:S05]  /*59e0*/  BSYNC.RECONVERGENT B6 ;  /* 0x0000000000067941 */ /* 0x000fea0003800200 */
.L_x_95:
[-C--:B---3--:R-:W-:Y:S01]  /*59f0*/  F2FP.F16.E4M3.UNPACK_B R83, R148.reuse ;  /* 0x00000094ff53723e */ /* 0x088fe200020006ff */
[----:B------:R-:W-:Y:S05]  /*5a00*/  WARPSYNC.ALL ;  /* 0x0000000000007948 */ /* 0x000fea0003800000 */
[----:B------:R-:W-:Y:S01]  /*5a10*/  R2UR UR4, R80 ;  /* 0x00000000500472ca */ /* 0x000fe200000e0000 */
[--C-:B------:R-:W-:Y:S01]  /*5a20*/  HADD2.F32 R82, -RZ, R83.reuse.H0_H0 ;  /* 0x20000053ff527230 */ /* 0x100fe20000004100 */
[----:B------:R-:W-:Y:S01]  /*5a30*/  F2FP.F16.E4M3.UNPACK_B R85, R148.H1 ;  /* 0x00000094ff55723e */ /* 0x000fe200030006ff */
[----:B------:R-:W-:Y:S01]  /*5a40*/  HADD2.F32 R83, -RZ, R83.H1_H1 ;  /* 0x30000053ff537230 */ /* 0x000fe20000004100 */
[-C--:B------:R-:W-:Y:S01]  /*5a50*/  F2FP.F16.E4M3.UNPACK_B R87, R149.reuse ;  /* 0x00000095ff57723e */ /* 0x080fe200020006ff */
[----:B------:R-:W-:Y:S01]  /*5a60*/  BSSY.RECONVERGENT B0, `(.L_x_97) ;  /* 0x000011d000007945 */ /* 0x000fe20003800200 */
[----:B------:R-:W-:Y:S01]  /*5a70*/  F2FP.F16.E4M3.UNPACK_B R89, R149.H1 ;  /* 0x00000095ff59723e */ /* 0x000fe200030006ff */
[----:B------:R-:W-:Y:S01]  /*5a80*/  HADD2.F32 R84, -RZ, R85.H0_H0 ;  /* 0x20000055ff547230 */ /* 0x000fe20000004100 */
[-C--:B------:R-:W-:Y:S01]  /*5a90*/  F2FP.F16.E4M3.UNPACK_B R91, R150.reuse ;  /* 0x00000096ff5b723e */ /* 0x080fe200020006ff */
[----:B------:R-:W-:Y:S01]  /*5aa0*/  HADD2.F32 R88, -RZ, R87.H1_H1 ;  /* 0x30000057ff587230 */ /* 0x000fe20000004100 */
[----:B------:R-:W-:Y:S01]  /*5ab0*/  F2FP.F16.E4M3.UNPACK_B R93, R150.H1 ;  /* 0x00000096ff5d723e */ /* 0x000fe200030006ff */
[----:B------:R-:W-:Y:S01]  /*5ac0*/  HADD2.F32 R86, -RZ, R85.H1_H1 ;  /* 0x30000055ff567230 */ /* 0x000fe20000004100 */
[-C--:B------:R-:W-:Y:S01]  /*5ad0*/  F2FP.F16.E4M3.UNPACK_B R95, R151.reuse ;  /* 0x00000097ff5f723e */ /* 0x080fe200020006ff */
[----:B------:R-:W2:Y:S01]  /*5ae0*/  LDTM.x64 R4, tmem[UR4] ;  /* 0x00000004000479ee */ /* 0x000ea20008340000 */
[----:B------:R-:W-:Y:S01]  /*5af0*/  F2FP.F16.E4M3.UNPACK_B R97, R151.H1 ;  /* 0x00000097ff61723e */ /* 0x000fe200030006ff */
[----:B------:R-:W-:Y:S01]  /*5b00*/  HADD2.F32 R85, -RZ, R87.H0_H0 ;  /* 0x20000057ff557230 */ /* 0x000fe20000004100 */
[-C--:B------:R-:W-:Y:S01]  /*5b10*/  F2FP.F16.E4M3.UNPACK_B R99, R152.reuse ;  /* 0x00000098ff63723e */ /* 0x080fe200020006ff */
[----:B------:R-:W-:Y:S01]  /*5b20*/  HADD2.F32 R87, -RZ, R89.H0_H0 ;  /* 0x20000059ff577230 */ /* 0x000fe20000004100 */
[----:B------:R-:W-:Y:S01]  /*5b30*/  F2FP.F16.E4M3.UNPACK_B R101, R152.H1 ;  /* 0x00000098ff65723e */ /* 0x000fe200030006ff */
[----:B------:R-:W-:Y:S01]  /*5b40*/  HADD2.F32 R92, -RZ, R91.H1_H1 ;  /* 0x3000005bff5c7230 */ /* 0x000fe20000004100 */
[----:B------:R-:W-:Y:S01]  /*5b50*/  SHF.L.U32 R199, R176, 0x4, RZ ;  /* 0x00000004b0c77819 */ /* 0x000fe200000006ff */
[----:B------:R-:W-:Y:S01]  /*5b60*/  HADD2.F32 R96, -RZ, R95.H1_H1 ;  /* 0x3000005fff607230 */ /* 0x000fe20000004100 */
[----:B------:R-:W-:Y:S01]  /*5b70*/  SHF.L.U32 R207, R175, 0x4, RZ ;  /* 0x00000004afcf7819 */ /* 0x000fe200000006ff */
[----:B------:R-:W-:Y:S01]  /*5b80*/  HADD2.F32 R100, -RZ, R99.H1_H1 ;  /* 0x30000063ff647230 */ /* 0x000fe20000004100 */
[----:B------:R-:W-:Y:S01]  /*5b90*/  IADD3 R192, PT, PT, R186, R199, RZ ;  /* 0x000000c7bac07210 */ /* 0x000fe20007ffe0ff */
[----:B------:R-:W-:Y:S01]  /*5ba0*/  HADD2.F32 R90, -RZ, R89.H1_H1 ;  /* 0x30000059ff5a7230 */ /* 0x000fe20000004100 */
[----:B------:R-:W-:Y:S01]  /*5bb0*/  SHF.L.U32 R205, R184, 0x4, RZ ;  /* 0x00000004b8cd7819 */ /* 0x000fe200000006ff */
[----:B------:R-:W-:Y:S01]  /*5bc0*/  HADD2.F32 R89, -RZ, R91.H0_H0 ;  /* 0x2000005bff597230 */ /* 0x000fe20000004100 */
[-C--:B------:R-:W-:Y:S01]  /*5bd0*/  F2FP.F16.E4M3.UNPACK_B R103, R153.reuse ;  /* 0x00000099ff67723e */ /* 0x080fe200020006ff */
[--C-:B------:R-:W-:Y:S01]  /*5be0*/  HADD2.F32 R91, -RZ, R93.reuse.H0_H0 ;  /* 0x2000005dff5b7230 */ /* 0x100fe20000004100 */
[----:B------:R-:W-:Y:S01]  /*5bf0*/  IADD3 R194, PT, PT, R205, R192, RZ ;  /* 0x000000c0cdc27210 */ /* 0x000fe20007ffe0ff */
[----:B------:R-:W-:Y:S01]  /*5c00*/  HADD2.F32 R94, -RZ, R93.H1_H1 ;  /* 0x3000005dff5e7230 */ /* 0x000fe20000004100 */
[----:B------:R-:W-:Y:S01]  /*5c10*/  F2FP.F16.E4M3.UNPACK_B R105, R153.H1 ;  /* 0x00000099ff69723e */ /* 0x000fe200030006ff */
[----:B------:R-:W-:Y:S01]  /*5c20*/  HADD2.F32 R93, -RZ, R95.H0_H0 ;  /* 0x2000005fff5d7230 */ /* 0x000fe20000004100 */
[-C--:B------:R-:W-:Y:S01]  /*5c30*/  F2FP.F16.E4M3.UNPACK_B R107, R154.reuse ;  /* 0x0000009aff6b723e */ /* 0x080fe200020006ff */
[----:B------:R-:W-:Y:S01]  /*5c40*/  HADD2.F32 R104, -RZ, R103.H1_H1 ;  /* 0x30000067ff687230 */ /* 0x000fe20000004100 */
[----:B------:R-:W-:Y:S01]  /*5c50*/  F2FP.F16.E4M3.UNPACK_B R109, R154.H1 ;  /* 0x0000009aff6d723e */ /* 0x000fe200030006ff */
[C---:B--2---:R-:W-:Y:S01]  /*5c60*/  FMUL R0, R78.reuse, R4 ;  /* 0x000000044e007220 */ /* 0x044fe20000400000 */
[C---:B-1----:R-:W-:Y:S01]  /*5c70*/  FMUL R2, R78.reuse, R5 ;  /* 0x000000054e027220 */ /* 0x042fe20000400000 */
[C---:B------:R-:W-:Y:S01]  /*5c80*/  FMUL R4, R78.reuse, R8 ;  /* 0x000000084e047220 */ /* 0x040fe20000400000 */
[C---:B------:R-:W-:Y:S01]  /*5c90*/  FMUL R5, R78.reuse, R9 ;  /* 0x000000094e057220 */ /* 0x040fe20000400000 */
[C---:B------:R-:W-:Y:S01]  /*5ca0*/  FFMA R0, R81.reuse, R82, R0 ;  /* 0x0000005251007223 */ /* 0x040fe20000000000 */
[C---:B------:R-:W-:Y:S01]  /*5cb0*/  FFMA R2, R81.reuse, R83, R2 ;  /* 0x0000005351027223 */ /* 0x040fe20000000002 */
[C---:B------:R-:W-:Y:S01]  /*5cc0*/  FMUL R8, R78.reuse, R12 ;  /* 0x0000000c4e087220 */ /* 0x040fe20000400000 */
[C---:B------:R-:W-:Y:S01]  /*5cd0*/  FMUL R9, R78.reuse, R13 ;  /* 0x0000000d4e097220 */ /* 0x040fe20000400000 */
[C---:B------:R-:W-:Y:S01]  /*5ce0*/  FMUL R12, R78.reuse, R16 ;  /* 0x000000104e0c7220 */ /* 0x040fe20000400000 */
[C---:B------:R-:W-:Y:S01]  /*5cf0*/  FMUL R13, R78.reuse, R17 ;  /* 0x000000114e0d7220 */ /* 0x040fe20000400000 */
[C---:B------:R-:W-:Y:S01]  /*5d00*/  FMUL R16, R78.reuse, R20 ;  /* 0x000000144e107220 */ /* 0x040fe20000400000 */
[C---:B------:R-:W-:Y:S01]  /*5d10*/  FMUL R17, R78.reuse, R21 ;  /* 0x000000154e117220 */ /* 0x040fe20000400000 */
[C---:B------:R-:W-:Y:S01]  /*5d20*/  FMUL R20, R78.reuse, R24 ;  /* 0x000000184e147220 */ /* 0x040fe20000400000 */
[C---:B------:R-:W-:Y:S01]  /*5d30*/  FMUL R21, R78.reuse, R25 ;  /* 0x000000194e157220 */ /* 0x040fe20000400000 */
[----:B------:R-:W-:Y:S02]  /*5d40*/  HADD2.F32 R108, -RZ, R107.H1_H1 ;  /* 0x3000006bff6c7230 */ /* 0x000fe40000004100 */
[C---:B------:R-:W-:Y:S01]  /*5d50*/  FMUL R24, R78.reuse, R28 ;  /* 0x0000001c4e187220 */ /* 0x040fe20000400000 */
[C---:B------:R-:W-:Y:S01]  /*5d60*/  FMUL R25, R78.reuse, R29 ;  /* 0x0000001d4e197220 */ /* 0x040fe20000400000 */
[C---:B------:R-:W-:Y:S01]  /*5d70*/  FMUL R28, R78.reuse, R32 ;  /* 0x000000204e1c7220 */ /* 0x040fe20000400000 */
[C---:B------:R-:W-:Y:S01]  /*5d80*/  FMUL R29, R78.reuse, R33 ;  /* 0x000000214e1d7220 */ /* 0x040fe20000400000 */
[C---:B------:R-:W-:Y:S01]  /*5d90*/  FMUL R32, R78.reuse, R36 ;  /* 0x000000244e207220 */ /* 0x040fe20000400000 */
[----:B------:R-:W-:Y:S01]  /*5da0*/  F2FP.F16.E4M3.UNPACK_B R111, R155 ;  /* 0x0000009bff6f723e */ /* 0x000fe200020006ff */
[C---:B------:R-:W-:Y:S01]  /*5db0*/  FMUL R33, R78.reuse, R37 ;  /* 0x000000254e217220 */ /* 0x040fe20000400000 */
[C---:B------:R-:W-:Y:S01]  /*5dc0*/  FMUL R36, R78.reuse, R40 ;  /* 0x000000284e247220 */ /* 0x040fe20000400000 */
[----:B------:R-:W-:Y:S01]  /*5dd0*/  F2FP.F16.E4M3.UNPACK_B R113, R155.H1 ;  /* 0x0000009bff71723e */ /* 0x000fe200030006ff */
[C---:B------:R-:W-:Y:S01]  /*5de0*/  FMUL R37, R78.reuse, R41 ;  /* 0x000000294e257220 */ /* 0x040fe20000400000 */
[----:B------:R-:W-:Y:S02]  /*5df0*/  HADD2.F32 R112, -RZ, R111.H1_H1 ;  /* 0x3000006fff707230 */ /* 0x000fe40000004100 */
        /* <DEDUP_REMOVED lines=26> */
[C---:B------:R-:W-:Y:S01]  /*5fa0*/  FFMA R3, R81.reuse, R84, R3 ;  /* 0x0000005451037223 */ /* 0x040fe20000000003 */
[C---:B------:R-:W-:Y:S01]  /*5fb0*/  FFMA R7, R81.reuse, R86, R7 ;  /* 0x0000005651077223 */ /* 0x040fe20000000007 */
[----:B------:R-:W-:Y:S01]  /*5fc0*/  F2FP.F16.E4M3.UNPACK_B R131, R160 ;  /* 0x000000a0ff83723e */ /* 0x000fe200020006ff */
[C---:B------:R-:W-:Y:S01]  /*5fd0*/  FFMA R4, R81.reuse, R85, R4 ;  /* 0x0000005551047223 */ /* 0x040fe20000000004 */
[C---:B------:R-:W-:Y:S01]  /*5fe0*/  FFMA R5, R81.reuse, R88, R5 ;  /* 0x0000005851057223 */ /* 0x040fe20000000005 */
[----:B------:R-:W-:Y:S01]  /*5ff0*/  F2FP.F16.E4M3.UNPACK_B R133, R160.H1 ;  /* 0x000000a0ff85723e */ /* 0x000fe200030006ff */
[----:B------:R-:W-:Y:S01]  /*6000*/  FFMA R6, R81, R87, R6 ;  /* 0x0000005751067223 */ /* 0x000fe20000000006 */
[----:B------:R-:W-:Y:S01]  /*6010*/  F2FP.SATFINITE.E4M3.F32.PACK_AB_MERGE_C R195, R7, R3, RZ ;  /* 0x0000000307c3723e */ /* 0x000fe200048070ff */
[----:B------:R-:W-:Y:S02]  /*6020*/  HADD2.F32 R128, -RZ, R127.H1_H1 ;  /* 0x3000007fff807230 */ /* 0x000fe40000004100 */
[----:B------:R-:W-:Y:S01]  /*6030*/  FMUL R11, R78, R11 ;  /* 0x0000000b4e0b7220 */ /* 0x000fe20000400000 */
[----:B------:R-:W-:Y:S01]  /*6040*/  HADD2.F32 R132, -RZ, R131.H1_H1 ;  /* 0x30000083ff847230 */ /* 0x000fe20000004100 */
[----:B------:R-:W-:Y:S01]  /*6050*/  F2FP.SATFINITE.E4M3.F32.PACK_AB_MERGE_C R200, R2, R0, R195 ;  /* 0x0000000002c8723e */ /* 0x000fe200048070c3 */
[----:B------:R-:W-:Y:S01]  /*6060*/  FMUL R10, R78, R14 ;  /* 0x0000000e4e0a7220 */ /* 0x000fe20000400000 */
[----:B------:R-:W-:Y:S01]  /*6070*/  IADD3 R195, PT, PT, R186, R207, RZ ;  /* 0x000000cfbac37210 */ /* 0x000fe20007ffe0ff */
[C---:B------:R-:W-:Y:S01]  /*6080*/  FFMA R11, R81.reuse, R90, R11 ;  /* 0x0000005a510b7223 */ /* 0x040fe2000000000b */
[C---:B------:R-:W-:Y:S01]  /*6090*/  FFMA R8, R81.reuse, R89, R8 ;  /* 0x0000005951087223 */ /* 0x040fe20000000008 */
[C---:B------:R-:W-:Y:S01]  /*60a0*/  FFMA R9, R81.reuse, R92, R9 ;  /* 0x0000005c51097223 */ /* 0x040fe20000000009 */
[--C-:B------:R-:W-:Y:S02]  /*60b0*/  HADD2.F32 R95, -RZ, R97.reuse.H0_H0 ;  /* 0x20000061ff5f7230 */ /* 0x100fe40000004100 */
[----:B------:R-:W-:Y:S01]  /*60c0*/  FFMA R10, R81, R91, R10 ;  /* 0x0000005b510a7223 */ /* 0x000fe2000000000a */
[----:B------:R-:W-:Y:S01]  /*60d0*/  F2FP.SATFINITE.E4M3.F32.PACK_AB_MERGE_C R201, R11, R6, RZ ;  /* 0x000000060bc9723e */ /* 0x000fe200048070ff */
[C---:B------:R-:W-:Y:S01]  /*60e0*/  FMUL R15, R78.reuse, R15 ;  /* 0x0000000f4e0f7220 */ /* 0x040fe20000400000 */
[----:B------:R-:W-:Y:S02]  /*60f0*/  HADD2.F32 R98, -RZ, R97.H1_H1 ;  /* 0x30000061ff627230 */ /* 0x000fe40000004100 */
[C---:B------:R-:W-:Y:S01]  /*6100*/  FMUL R14, R78.reuse, R18 ;  /* 0x000000124e0e7220 */ /* 0x040fe20000400000 */
[----:B------:R-:W-:Y:S01]  /*6110*/  F2FP.SATFINITE.E4M3.F32.PACK_AB_MERGE_C R201, R5, R4, R201 ;  /* 0x0000000405c9723e */ /* 0x000fe200048070c9 */
[----:B------:R-:W-:Y:S02]  /*6120*/  HADD2.F32 R97, -RZ, R99.H0_H0 ;  /* 0x20000063ff617230 */ /* 0x000fe40000004100 */
[C---:B------:R-:W-:Y:S01]  /*6130*/  FFMA R15, R81.reuse, R94, R15 ;  /* 0x0000005e510f7223 */ /* 0x040fe2000000000f */
[C---:B------:R-:W-:Y:S01]  /*6140*/  FFMA R12, R81.reuse, R93, R12 ;  /* 0x0000005d510c7223 */ /* 0x040fe2000000000c */
[----:B------:R-:W-:Y:S01]  /*6150*/  FFMA R13, R81, R96, R13 ;  /* 0x00000060510d7223 */ /* 0x000fe2000000000d */
[----:B------:R-:W-:Y:S01]  /*6160*/  F2FP.F16.E4M3.UNPACK_B R135, R161 ;  /* 0x000000a1ff87723e */ /* 0x000fe200020006ff */
[--C-:B------:R-:W-:Y:S01]  /*6170*/  HADD2.F32 R99, -RZ, R101.reuse.H0_H0 ;  /* 0x20000065ff637230 */ /* 0x100fe20000004100 */
[----:B------:R-:W-:Y:S01]  /*6180*/  F2FP.SATFINITE.E4M3.F32.PACK_AB_MERGE_C R202, R15, R10, RZ ;  /* 0x0000000a0fca723e */ /* 0x000fe200048070ff */
[----:B------:R-:W-:Y:S01]  /*6190*/  FFMA R14, R81, R95, R14 ;  /* 0x0000005f510e7223 */ /* 0x000fe2000000000e */
[C---:B------:R-:W-:Y:S01]  /*61a0*/  FMUL R19, R78.reuse, R19 ;  /* 0x000000134e137220 */ /* 0x040fe20000400000 */
[----:B------:R-:W-:Y:S01]  /*61b0*/  HADD2.F32 R102, -RZ, R101.H1_H1 ;  /* 0x30000065ff667230 */ /* 0x000fe20000004100 */
[----:B------:R-:W-:Y:S01]  /*61c0*/  F2FP.SATFINITE.E4M3.F32.PACK_AB_MERGE_C R202, R9, R8, R202 ;  /* 0x0000000809ca723e */ /* 0x000fe200048070ca */
[----:B------:R-:W-:Y:S02]  /*61d0*/  HADD2.F32 R101, -RZ, R103.H0_H0 ;  /* 0x20000067ff657230 */ /* 0x000fe40000004100 */
[C---:B------:R-:W-:Y:S01]  /*61e0*/  FFMA R19, R81.reuse, R98, R19 ;  /* 0x0000006251137223 */ /* 0x040fe20000000013 */
[C---:B------:R-:W-:Y:S01]  /*61f0*/  FFMA R16, R81.reuse, R97, R16 ;  /* 0x0000006151107223 */ /* 0x040fe20000000010 */
[----:B------:R-:W-:Y:S01]  /*6200*/  FFMA R17, R81, R100, R17 ;  /* 0x0000006451117223 */ /* 0x000fe20000000011 */
[----:B------:R-:W-:Y:S02]  /*6210*/  HADD2.F32 R136, -RZ, R135.H1_H1 ;  /* 0x30000087ff887230 */ /* 0x000fe40000004100 */
[C---:B------:R-:W-:Y:S01]  /*6220*/  FMUL R18, R78.reuse, R22 ;  /* 0x000000164e127220 */ /* 0x040fe20000400000 */
[----:B------:R-:W-:Y:S01]  /*6230*/  F2FP.F16.E4M3.UNPACK_B R137, R161.H1 ;  /* 0x000000a1ff89723e */ /* 0x000fe200030006ff */
[C---:B------:R-:W-:Y:S01]  /*6240*/  FMUL R23, R78.reuse, R23 ;  /* 0x000000174e177220 */ /* 0x040fe20000400000 */
[--C-:B------:R-:W-:Y:S01]  /*6250*/  HADD2.F32 R103, -RZ, R105.reuse.H0_H0 ;  /* 0x20000069ff677230 */ /* 0x100fe20000004100 */
[----:B------:R-:W-:Y:S01]  /*6260*/  F2FP.SATFINITE.E4M3.F32.PACK_AB_MERGE_C R203, R19, R14, RZ ;  /* 0x0000000e13cb723e */ /* 0x000fe200048070ff */
[C---:B------:R-:W-:Y:S01]  /*6270*/  FFMA R18, R81.reuse, R99, R18 ;  /* 0x0000006351127223 */ /* 0x040fe20000000012 */
[C---:B------:R-:W-:Y:S01]  /*6280*/  FFMA R23, R81.reuse, R102, R23 ;  /* 0x0000006651177223 */ /* 0x040fe20000000017 */
[----:B------:R-:W-:Y:S01]  /*6290*/  FFMA R20, R81, R101, R20 ;  /* 0x0000006551147223 */ /* 0x000fe20000000014 */
[----:B------:R-:W-:Y:S01]  /*62a0*/  F2FP.F16.E4M3.UNPACK_B R139, R162 ;  /* 0x000000a2ff8b723e */ /* 0x000fe200020006ff */
[----:B------:R-:W-:Y:S01]  /*62b0*/  HADD2.F32 R106, -RZ, R105.H1_H1 ;  /* 0x30000069ff6a7230 */ /* 0x000fe20000004100 */
[----:B------:R-:W-:Y:S01]  /*62c0*/  F2FP.SATFINITE.E4M3.F32.PACK_AB_MERGE_C R203, R13, R12, R203 ;  /* 0x0000000c0dcb723e */ /* 0x000fe200048070cb */
[----:B------:R-:W-:Y:S01]  /*62d0*/  FFMA R21, R81, R104, R21 ;  /* 0x0000006851157223 */ /* 0x000fe20000000015 */
[----:B------:R-:W-:Y:S01]  /*62e0*/  F2FP.SATFINITE.E4M3.F32.PACK_AB_MERGE_C R208, R23, R18, RZ ;  /* 0x0000001217d0723e */ /* 0x000fe200048070ff */
[----:B------:R-:W-:Y:S02]  /*62f0*/  HADD2.F32 R105, -RZ, R107.H0_H0 ;  /* 0x2000006bff697230 */ /* 0x000fe40000004100 */
[C---:B------:R-:W-:Y:S01]  /*6300*/  FMUL R22, R78.reuse, R26 ;  /* 0x0000001a4e167220 */ /* 0x040fe20000400000 */
[----:B------:R1:W-:Y:S01]  /*6310*/  STS.128 [R172+UR49+0x8200], R200 ;  /* 0x008200c8ac007988 */ /* 0x0003e20008000c31 */
[----:B------:R-:W-:Y:S01]  /*6320*/  F2FP.SATFINITE.E4M3.F32.PACK_AB_MERGE_C R208, R17, R16, R208 ;  /* 0x0000001011d0723e */ /* 0x000fe200048070d0 */
[----:B------:R-:W-:Y:S02]  /*6330*/  HADD2.F32 R140, -RZ, R139.H1_H1 ;  /* 0x3000008bff8c7230 */ /* 0x000fe40000004100 */
[C---:B------:R-:W-:Y:S01]  /*6340*/  FFMA R22, R81.reuse, R103, R22 ;  /* 0x0000006751167223 */ /* 0x040fe20000000016 */
[C---:B------:R-:W-:Y:S01]  /*6350*/  FMUL R27, R78.reuse, R27 ;  /* 0x0000001b4e1b7220 */ /* 0x040fe20000400000 */
[--C-:B------:R-:W-:Y:S02]  /*6360*/  HADD2.F32 R107, -RZ, R109.reuse.H0_H0 ;  /* 0x2000006dff6b7230 */ /* 0x100fe40000004100 */
[C---:B------:R-:W-:Y:S01]  /*6370*/  FMUL R26, R78.reuse, R30 ;  /* 0x0000001e4e1a7220 */ /* 0x040fe20000400000 */
[----:B------:R-:W-:Y:S02]  /*6380*/  HADD2.F32 R110, -RZ, R109.H1_H1 ;  /* 0x3000006dff6e7230 */ /* 0x000fe40000004100 */
[C---:B------:R-:W-:Y:S01]  /*6390*/  FFMA R27, R81.reuse, R106, R27 ;  /* 0x0000006a511b7223 */ /* 0x040fe2000000001b */
[C---:B------:R-:W-:Y:S01]  /*63a0*/  FFMA R24, R81.reuse, R105, R24 ;  /* 0x0000006951187223 */ /* 0x040fe20000000018 */
[----:B------:R-:W-:Y:S01]  /*63b0*/  FFMA R25, R81, R108, R25 ;  /* 0x0000006c51197223 */ /* 0x000fe20000000019 */
[----:B------:R-:W-:Y:S01]  /*63c0*/  F2FP.F16.E4M3.UNPACK_B R141, R162.H1 ;  /* 0x000000a2ff8d723e */ /* 0x000fe200030006ff */
[----:B------:R-:W-:Y:S01]  /*63d0*/  HADD2.F32 R109, -RZ, R111.H0_H0 ;  /* 0x2000006fff6d7230 */ /* 0x000fe20000004100 */
[----:B------:R-:W-:Y:S01]  /*63e0*/  F2FP.SATFINITE.E4M3.F32.PACK_AB_MERGE_C R209, R27, R22, RZ ;  /* 0x000000161bd1723e */ /* 0x000fe200048070ff */
[----:B------:R-:W-:Y:S01]  /*63f0*/  FFMA R26, R81, R107, R26 ;  /* 0x0000006b511a7223 */ /* 0x000fe2000000001a */
[C---:B------:R-:W-:Y:S01]  /*6400*/  FMUL R31, R78.reuse, R31 ;  /* 0x0000001f4e1f7220 */ /* 0x040fe20000400000 */
[--C-:B------:R-:W-:Y:S01]  /*6410*/  HADD2.F32 R111, -RZ, R113.reuse.H0_H0 ;  /* 0x20000071ff6f7230 */ /* 0x100fe20000004100 */
[----:B------:R-:W-:Y:S01]  /*6420*/  F2FP.SATFINITE.E4M3.F32.PACK_AB_MERGE_C R209, R21, R20, R209 ;  /* 0x0000001415d1723e */ /* 0x000fe200048070d1 */
[----:B------:R-:W-:Y:S02]  /*6430*/  HADD2.F32 R114, -RZ, R113.H1_H1 ;  /* 0x30000071ff727230 */ /* 0x000fe40000004100 */
[C---:B------:R-:W-:Y:S01]  /*6440*/  FFMA R31, R81.reuse, R110, R31 ;  /* 0x0000006e511f7223 */ /* 0x040fe2000000001f */
[C---:B------:R-:W-:Y:S01]  /*6450*/  FFMA R28, R81.reuse, R109, R28 ;  /* 0x0000006d511c7223 */ /* 0x040fe2000000001c */
[----:B------:R-:W-:Y:S01]  /*6460*/  FFMA R29, R81, R112, R29 ;  /* 0x00000070511d7223 */ /* 0x000fe2000000001d */
[----:B------:R-:W-:Y:S02]  /*6470*/  HADD2.F32 R113, -RZ, R115.H0_H0 ;  /* 0x20000073ff717230 */ /* 0x000fe40000004100 */
[C---:B------:R-:W-:Y:S01]  /*6480*/  FMUL R30, R78.reuse, R34 ;  /* 0x000000224e1e7220 */ /* 0x040fe20000400000 */
[----:B------:R-:W-:Y:S01]  /*6490*/  F2FP.F16.E4M3.UNPACK_B R143, R163 ;  /* 0x000000a3ff8f723e */ /* 0x000fe200020006ff */
[C---:B------:R-:W-:Y:S01]  /*64a0*/  FMUL R35, R78.reuse, R35 ;  /* 0x000000234e237220 */ /* 0x040fe20000400000 */
[----:B------:R-:W-:Y:S01]  /*64b0*/  HADD2.F32 R115, -RZ, R117.H0_H0 ;  /* 0x20000075ff737230 */ /* 0x000fe20000004100 */
[----:B------:R-:W-:Y:S01]  /*64c0*/  F2FP.SATFINITE.E4M3.F32.PACK_AB_MERGE_C R210, R31, R26, RZ ;  /* 0x0000001a1fd2723e */ /* 0x000fe200048070ff */
[C---:B------:R-:W-:Y:S01]  /*64d0*/  FFMA R30, R81.reuse, R111, R30 ;  /* 0x0000006f511e7223 */ /* 0x040fe2000000001e */
[C---:B------:R-:W-:Y:S01]  /*64e0*/  FFMA R35, R81.reuse, R114, R35 ;  /* 0x0000007251237223 */ /* 0x040fe20000000023 */
[C---:B------:R-:W-:Y:S01]  /*64f0*/  FFMA R32, R81.reuse, R113, R32 ;  /* 0x0000007151207223 */ /* 0x040fe20000000020 */
[----:B------:R-:W-:Y:S01]  /*6500*/  F2FP.F16.E4M3.UNPACK_B R145, R163.H1 ;  /* 0x000000a3ff91723e */ /* 0x000fe200030006ff */
[----:B------:R-:W-:Y:S01]  /*6510*/  FFMA R33, R81, R116, R33 ;  /* 0x0000007451217223 */ /* 0x000fe20000000021 */
[----:B------:R-:W-:Y:S01]  /*6520*/  F2FP.SATFINITE.E4M3.F32.PACK_AB_MERGE_C R210, R25, R24, R210 ;  /* 0x0000001819d2723e */ /* 0x000fe200048070d2 */
[----:B------:R-:W-:Y:S01]  /*6530*/  HADD2.F32 R144, -RZ, R143.H1_H1 ;  /* 0x3000008fff907230 */ /* 0x000fe20000004100 */
[----:B------:R-:W-:Y:S01]  /*6540*/  F2FP.SATFINITE.E4M3.F32.PACK_AB_MERGE_C R211, R35, R30, RZ ;  /* 0x0000001e23d3723e */ /* 0x000fe200048070ff */
[----:B------:R-:W-:Y:S02]  /*6550*/  HADD2.F32 R118, -RZ, R117.H1_H1 ;  /* 0x30000075ff767230 */ /* 0x000fe40000004100 */
[C---:B------:R-:W-:Y:S01]  /*6560*/  FMUL R34, R78.reuse, R38 ;  /* 0x000000264e227220 */ /* 0x040fe20000400000 */
[----:B------:R-:W-:Y:S01]  /*6570*/  HADD2.F32 R117, -RZ, R119.H0_H0 ;  /* 0x20000077ff757230 */ /* 0x000fe20000004100 */
[----:B------:R-:W-:Y:S01]  /*6580*/  F2FP.SATFINITE.E4M3.F32.PACK_AB_MERGE_C R211, R29, R28, R211 ;  /* 0x0000001c1dd3723e */ /* 0x000fe200048070d3 */
[C---:B------:R-:W-:Y:S01]  /*6590*/  FMUL R39, R78.reuse, R39 ;  /* 0x000000274e277220 */ /* 0x040fe20000400000 */
[--C-:B------:R-:W-:Y:S02]  /*65a0*/  HADD2.F32 R119, -RZ, R121.reuse.H0_H0 ;  /* 0x20000079ff777230 */ /* 0x100fe40000004100 */
[C---:B------:R-:W-:Y:S01]  /*65b0*/  FFMA R34, R81.reuse, R115, R34 ;  /* 0x0000007351227223 */ /* 0x040fe20000000022 */
[----:B------:R-:W-:Y:S01]  /*65c0*/  HADD2.F32 R122, -RZ, R121.H1_H1 ;  /* 0x30000079ff7a7230 */ /* 0x000fe20000004100 */
[----:B------:R1:W-:Y:S01]  /*65d0*/  STS.128 [R192+0x8010], R208 ;  /* 0x008010d0c0007388 */ /* 0x0003e20000000c00 */
[----:B------:R-:W-:Y:S02]  /*65e0*/  HADD2.F32 R121, -RZ, R123.H0_H0 ;  /* 0x2000007bff797230 */ /* 0x000fe40000004100 */
[C---:B------:R-:W-:Y:S01]  /*65f0*/  FFMA R39, R81.reuse, R118, R39 ;  /* 0x0000007651277223 */ /* 0x040fe20000000027 */
[C---:B------:R-:W-:Y:S01]  /*6600*/  FFMA R36, R81.reuse, R117, R36 ;  /* 0x0000007551247223 */ /* 0x040fe20000000024 */
[----:B------:R-:W-:Y:S01]  /*6610*/  FFMA R37, R81, R120, R37 ;  /* 0x0000007851257223 */ /* 0x000fe20000000025 */
[C---:B------:R-:W-:Y:S01]  /*6620*/  FMUL R38, R78.reuse, R42 ;  /* 0x0000002a4e267220 */ /* 0x040fe20000400000 */
[----:B------:R-:W-:Y:S01]  /*6630*/  ISETP.NE.AND P0, PT, R189, RZ, PT ;  /* 0x000000ffbd00720c */ /* 0x000fe20003f05270 */
[C---:B------:R-:W-:Y:S01]  /*6640*/  FMUL R43, R78.reuse, R43 ;  /* 0x0000002b4e2b7220 */ /* 0x040fe20000400000 */
[--C-:B------:R-:W-:Y:S01]  /*6650*/  HADD2.F32 R123, -RZ, R125.reuse.H0_H0 ;  /* 0x2000007dff7b7230 */ /* 0x100fe20000004100 */
[----:B------:R-:W-:Y:S01]  /*6660*/  F2FP.SATFINITE.E4M3.F32.PACK_AB_MERGE_C R212, R39, R34, RZ ;  /* 0x0000002227d4723e */ /* 0x000fe200048070ff */
[C---:B------:R-:W-:Y:S01]  /*6670*/  FFMA R38, R81.reuse, R119, R38 ;  /* 0x0000007751267223 */ /* 0x040fe20000000026 */
[C---:B------:R-:W-:Y:S01]  /*6680*/  FFMA R43, R81.reuse, R122, R43 ;  /* 0x0000007a512b7223 */ /* 0x040fe2000000002b */
[----:B------:R-:W-:Y:S01]  /*6690*/  FFMA R40, R81, R121, R40 ;  /* 0x0000007951287223 */ /* 0x000fe20000000028 */
[----:B------:R-:W-:Y:S01]  /*66a0*/  F2FP.SATFINITE.E4M3.F32.PACK_AB_MERGE_C R212, R33, R32, R212 ;  /* 0x0000002021d4723e */ /* 0x000fe200048070d4 */
[----:B------:R-:W-:Y:S01]  /*66b0*/  FFMA R41, R81, R124, R41 ;  /* 0x0000007c51297223 */ /* 0x000fe20000000029 */
[----:B------:R-:W-:Y:S01]  /*66c0*/  HADD2.F32 R126, -RZ, R125.H1_H1 ;  /* 0x3000007dff7e7230 */ /* 0x000fe20000004100 */
[----:B------:R-:W-:Y:S01]  /*66d0*/  F2FP.SATFINITE.E4M3.F32.PACK_AB_MERGE_C R213, R43, R38, RZ ;  /* 0x000000262bd5723e */ /* 0x000fe200048070ff */
[----:B------:R-:W-:Y:S02]  /*66e0*/  HADD2.F32 R125, -RZ, R127.H0_H0 ;  /* 0x2000007fff7d7230 */ /* 0x000fe40000004100 */
[C---:B------:R-:W-:Y:S01]  /*66f0*/  FMUL R42, R78.reuse, R46 ;  /* 0x0000002e4e2a7220 */ /* 0x040fe20000400000 */
[----:B------:R-:W-:Y:S01]  /*6700*/  FMUL R47, R78, R47 ;  /* 0x0000002f4e2f7220 */ /* 0x000fe20000400000 */
[--C-:B------:R-:W-:Y:S01]  /*6710*/  HADD2.F32 R127, -RZ, R129.reuse.H0_H0 ;  /* 0x20000081ff7f7230 */ /* 0x100fe20000004100 */
[----:B------:R-:W-:Y:S01]  /*6720*/  F2FP.SATFINITE.E4M3.F32.PACK_AB_MERGE_C R213, R37, R36, R213 ;  /* 0x0000002425d5723e */ /* 0x000fe200048070d5 */
[C---:B------:R-:W-:Y:S01]  /*6730*/  FFMA R42, R81.reuse, R123, R42 ;  /* 0x0000007b512a7223 */ /* 0x040fe2000000002a */
[C---:B------:R-:W-:Y:S01]  /*6740*/  FFMA R47, R81.reuse, R126, R47 ;  /* 0x0000007e512f7223 */ /* 0x040fe2000000002f */
[C---:B------:R-:W-:Y:S01]  /*6750*/  FFMA R44, R81.reuse, R125, R44 ;  /* 0x0000007d512c7223 */ /* 0x040fe2000000002c */
[----:B------:R-:W-:Y:S01]  /*6760*/  ISETP.NE.AND P6, PT, R198, RZ, PT ;  /* 0x000000ffc600720c */ /* 0x000fe20003fc5270 */
[----:B------:R-:W-:Y:S01]  /*6770*/  FFMA R45, R81, R128, R45 ;  /* 0x00000080512d7223 */ /* 0x000fe2000000002d */
[----:B------:R-:W-:Y:S01]  /*6780*/  HADD2.F32 R130, -RZ, R129.H1_H1 ;  /* 0x30000081ff827230 */ /* 0x000fe20000004100 */
[----:B------:R-:W-:Y:S01]  /*6790*/  F2FP.SATFINITE.E4M3.F32.PACK_AB_MERGE_C R214, R47, R42, RZ ;  /* 0x0000002a2fd6723e */ /* 0x000fe200048070ff */
[----:B------:R-:W-:Y:S02]  /*67a0*/  HADD2.F32 R129, -RZ, R131.H0_H0 ;  /* 0x20000083ff817230 */ /* 0x000fe40000004100 */
[C---:B------:R-:W-:Y:S01]  /*67b0*/  FMUL R46, R78.reuse, R50 ;  /* 0x000000324e2e7220 */ /* 0x040fe20000400000 */
[C---:B------:R-:W-:Y:S01]  /*67c0*/  FMUL R51, R78.reuse, R51 ;  /* 0x000000334e337220 */ /* 0x040fe20000400000 */
[--C-:B------:R-:W-:Y:S02]  /*67d0*/  HADD2.F32 R131, -RZ, R133.reuse.H0_H0 ;  /* 0x20000085ff837230 */ /* 0x100fe40000004100 */
[C---:B------:R-:W-:Y:S01]  /*67e0*/  FMUL R50, R78.reuse, R54 ;  /* 0x000000364e327220 */ /* 0x040fe20000400000 */
[C---:B------:R-:W-:Y:S01]  /*67f0*/  FFMA R46, R81.reuse, R127, R46 ;  /* 0x0000007f512e7223 */ /* 0x040fe2000000002e */
[----:B------:R-:W-:Y:S02]  /*6800*/  HADD2.F32 R134, -RZ, R133.H1_H1 ;  /* 0x30000085ff867230 */ /* 0x000fe40000004100 */
[C---:B------:R-:W-:Y:S01]  /*6810*/  FFMA R51, R81.reuse, R130, R51 ;  /* 0x0000008251337223 */ /* 0x040fe20000000033 */
[----:B------:R-:W-:Y:S02]  /*6820*/  HADD2.F32 R133, -RZ, R135.H0_H0 ;  /* 0x20000087ff857230 */ /* 0x000fe40000004100 */
[C---:B------:R-:W-:Y:S01]  /*6830*/  FMUL R55, R78.reuse, R55 ;  /* 0x000000374e377220 */ /* 0x040fe20000400000 */
[C---:B------:R-:W-:Y:S01]  /*6840*/  FFMA R48, R81.reuse, R129, R48 ;  /* 0x0000008151307223 */ /* 0x040fe20000000030 */
[C---:B------:R-:W-:Y:S01]  /*6850*/  FFMA R49, R81.reuse, R132, R49 ;  /* 0x0000008451317223 */ /* 0x040fe20000000031 */
[--C-:B------:R-:W-:Y:S02]  /*6860*/  HADD2.F32 R135, -RZ, R137.reuse.H0_H0 ;  /* 0x20000089ff877230 */ /* 0x100fe40000004100 */
[C---:B------:R-:W-:Y:S01]  /*6870*/  FFMA R50, R81.reuse, R131, R50 ;  /* 0x0000008351327223 */ /* 0x040fe20000000032 */
[----:B------:R-:W-:Y:S02]  /*6880*/  HADD2.F32 R138, -RZ, R137.H1_H1 ;  /* 0x30000089ff8a7230 */ /* 0x000fe40000004100 */
[C---:B------:R-:W-:Y:S01]  /*6890*/  FMUL R54, R78.reuse, R58 ;  /* 0x0000003a4e367220 */ /* 0x040fe20000400000 */
[----:B------:R-:W-:Y:S02]  /*68a0*/  HADD2.F32 R137, -RZ, R139.H0_H0 ;  /* 0x2000008bff897230 */ /* 0x000fe40000004100 */
[C---:B------:R-:W-:Y:S01]  /*68b0*/  FFMA R55, R81.reuse, R134, R55 ;  /* 0x0000008651377223 */ /* 0x040fe20000000037 */
        /* <DEDUP_REMOVED lines=16> */
[----:B------:R-:W-:Y:S01]  /*69c0*/  FFMA R63, R81, R142, R63 ;  /* 0x0000008e513f7223 */ /* 0x000fe2000000003f */
[----:B------:R-:W-:Y:S01]  /*69d0*/  FMUL R67, R78, R67 ;  /* 0x000000434e437220 */ /* 0x000fe20000400000 */
[----:B------:R-:W-:Y:S01]  /*69e0*/  F2FP.SATFINITE.E4M3.F32.PACK_AB_MERGE_C R215, R51, R46, RZ ;  /* 0x0000002e33d7723e */ /* 0x000fe200048070ff */
[C---:B------:R-:W-:Y:S01]  /*69f0*/  FFMA R60, R81.reuse, R141, R60 ;  /* 0x0000008d513c7223 */ /* 0x040fe2000000003c */
[C---:B------:R-:W-:Y:S01]  /*6a00*/  FFMA R61, R81.reuse, R144, R61 ;  /* 0x00000090513d7223 */ /* 0x040fe2000000003d */
[C---:B------:R-:W-:Y:S01]  /*6a10*/  FFMA R62, R81.reuse, R143, R62 ;  /* 0x0000008f513e7223 */ /* 0x040fe2000000003e */
[----:B------:R-:W-:Y:S01]  /*6a20*/  FFMA R67, R81, R146, R67 ;  /* 0x0000009251437223 */ /* 0x000fe20000000043 */
[----:B------:R-:W-:Y:S02]  /*6a30*/  F2FP.SATFINITE.E4M3.F32.PACK_AB_MERGE_C R214, R41, R40, R214 ;  /* 0x0000002829d6723e */ /* 0x000fe400048070d6 */
[----:B------:R-:W-:Y:S02]  /*6a40*/  F2FP.SATFINITE.E4M3.F32.PACK_AB_MERGE_C R215, R45, R44, R215 ;  /* 0x0000002c2dd7723e */ /* 0x000fe400048070d7 */
[----:B------:R-:W-:Y:S02]  /*6a50*/  F2FP.SATFINITE.E4M3.F32.PACK_AB_MERGE_C R216, R55, R50, RZ ;  /* 0x0000003237d8723e */ /* 0x000fe400048070ff */
[----:B------:R-:W-:Y:S01]  /*6a60*/  F2FP.SATFINITE.E4M3.F32.PACK_AB_MERGE_C R217, R59, R54, RZ ;  /* 0x000000363bd9723e */ /* 0x000fe200048070ff */
[----:B------:R1:W-:Y:S01]  /*6a70*/  STS.128 [R195+0x8020], R212 ;  /* 0x008020d4c3007388 */ /* 0x0003e20000000c00 */
[----:B------:R-:W-:Y:S02]  /*6a80*/  F2FP.SATFINITE.E4M3.F32.PACK_AB_MERGE_C R218, R63, R58, RZ ;  /* 0x0000003a3fda723e */ /* 0x000fe400048070ff */
[----:B------:R-:W-:Y:S02]  /*6a90*/  F2FP.SATFINITE.E4M3.F32.PACK_AB_MERGE_C R219, R67, R62, RZ ;  /* 0x0000003e43db723e */ /* 0x000fe400048070ff */
[----:B------:R-:W-:Y:S02]  /*6aa0*/  F2FP.SATFINITE.E4M3.F32.PACK_AB_MERGE_C R216, R49, R48, R216 ;  /* 0x0000003031d8723e */ /* 0x000fe400048070d8 */
[----:B------:R-:W-:Y:S02]  /*6ab0*/  F2FP.SATFINITE.E4M3.F32.PACK_AB_MERGE_C R217, R53, R52, R217 ;  /* 0x0000003435d9723e */ /* 0x000fe400048070d9 */
[----:B------:R-:W-:Y:S02]  /*6ac0*/  F2FP.SATFINITE.E4M3.F32.PACK_AB_MERGE_C R218, R57, R56, R218 ;  /* 0x0000003839da723e */ /* 0x000fe400048070da */
[----:B------:R-:W-:Y:S02]  /*6ad0*/  F2FP.SATFINITE.E4M3.F32.PACK_AB_MERGE_C R219, R61, R60, R219 ;  /* 0x0000003c3ddb723e */ /* 0x000fe400048070db */
[----:B------:R-:W-:Y:S02]  /*6ae0*/  LEA R204, R181, UR49, 0x3 ;  /* 0x00000031b5cc7c11 */ /* 0x000fe4000f8e18ff */
[----:B------:R-:W-:Y:S01]  /*6af0*/  @P6 SHF.L.U32 R221, R180, 0x1f, RZ ;  /* 0x0000001fb4dd6819 */ /* 0x000fe200000006ff */
[----:B------:R1:W-:Y:S01]  /*6b00*/  STS.128 [R194+0x8010], R216 ;  /* 0x008010d8c2007388 */ /* 0x0003e20000000c00 */
[----:B------:R-:W-:Y:S01]  /*6b10*/  @!PT LDS RZ, [RZ] ;  /* 0x00000000fffff984 */ /* 0x000fe20000000800 */
[----:B------:R-:W-:Y:S01]  /*6b20*/  @!PT LDS RZ, [RZ] ;  /* 0x00000000fffff984 */ /* 0x000fe20000000800 */
[----:B------:R-:W-:Y:S01]  /*6b30*/  @!PT LDS RZ, [RZ] ;  /* 0x00000000fffff984 */ /* 0x000fe20000000800 */
[----:B------:R-:W-:Y:S01]  /*6b40*/  @!PT LDS RZ, [RZ] ;  /* 0x00000000fffff984 */ /* 0x000fe20000000800 */
[----:B------:R2:W-:Y:S07]  /*6b50*/  MEMBAR.ALL.CTA ;  /* 0x0000000000007992 */ /* 0x0005ee0000008000 */
[----:B--2---:R-:W2:Y:S02]  /*6b60*/  FENCE.VIEW.ASYNC.S ;  /* 0x00000000000073c6 */ /* 0x004ea40000000000 */
[----:B--2---:R-:W-:Y:S06]  /*6b70*/  BAR.SYNC.DEFER_BLOCKING 0x1, 0x80 ;  /* 0x0042000000007b1d */ /* 0x004fec0000010000 */
[----:B------:R-:W-:Y:S05]  /*6b80*/  @P0 BRA `(.L_x_98) ;  /* 0x0000000000280947 */ /* 0x000fea0003800000 */
[----:B------:R-:W-:Y:S02]  /*6b90*/  UIADD3 UR4, UPT, UPT, UR49, 0x8200, URZ ;  /* 0x0000820031047890 */ /* 0x000fe4000fffe0ff */
[----:B------:R-:W-:Y:S01]  /*6ba0*/  UIADD3 UR6, UP0, UPT, UR52, 0x680, URZ ;  /* 0x0000068034067890 */ /* 0x000fe2000ff1e0ff */
[----:B------:R-:W-:Y:S03]  /*6bb0*/  UMOV UR43, UR36 ;  /* 0x00000024002b7c82 */ /* 0x000fe60008000000 */
[----:B------:R-:W-:Y:S01]  /*6bc0*/  MOV R188, UR4 ;  /* 0x0000000400bc7c02 */ /* 0x000fe20008000f00 */
[----:B------:R-:W-:Y:S03]  /*6bd0*/  UIADD3.X UR7, UPT, UPT, URZ, UR53, URZ, UP0, !UPT ;  /* 0x00000035ff077290 */ /* 0x000fe600087fe4ff */
[----:B------:R-:W-:Y:S11]  /*6be0*/  R2UR UR40, R188 ;  /* 0x00000000bc2872ca */ /* 0x000ff600000e0000 */
[----:B------:R-:W-:Y:S02]  /*6bf0*/  @!UPT UIADD3 URZ, UPT, UPT, URZ, URZ, URZ ;  /* 0x000000fffffff290 */ /* 0x000fe4000fffe0ff */
[----:B------:R2:W-:Y:S01]  /*6c00*/  UTMASTG.3D [UR40], [UR6] ;  /* 0x00000028060073b5 */ /* 0x0005e20008010000 */
[----:B------:R0:W-:Y:S01]  /*6c10*/  UTMACMDFLUSH ;  /* 0x00000000000079b7 */ /* 0x0001e20000000000 */
[----:B--2---:R-:W-:Y:S04]  /*6c20*/  DEPBAR.LE SB0, 0x1 ;  /* 0x000080400000791a */ /* 0x004fe80000000000 */
.L_x_98:
[----:B------:R-:W-:Y:S05]  /*6c30*/  BSYNC.RECONVERGENT B0 ;  /* 0x0000000000007941 */ /* 0x000fea0003800200 */
.L_x_97:
[----:B------:R-:W-:Y:S06]  /*6c40*/  BAR.SYNC.DEFER_BLOCKING 0x1, 0x80 ;  /* 0x0042000000007b1d */ /* 0x000fec0000010000 */
[----:B------:R-:W2:Y:S01]  /*6c50*/  @P6 SYNCS.PHASECHK.TRANS64.TRYWAIT P0, [R204+URZ+0x40], R221 ;  /* 0x000040ddcc0065a7 */ /* 0x000ea200080011ff */
[----:B------:R-:W-:Y:S01]  /*6c60*/  BSSY B1, `(.L_x_99) ;  /* 0x0000023000017945 */ /* 0x000fe20003800000 */
[----:B--2---:R-:W-:Y:S03]  /*6c70*/  @P6 SEL R196, RZ, 0x1, !P0 ;  /* 0x00000001ffc46807 */ /* 0x004fe60004000000 */
[----:B------:R-:W-:Y:S05]  /*6c80*/  @!P6 BRA `(.L_x_100) ;  /* 0x000000000080e947 */ /* 0x000fea0003800000 */
[----:B------:R-:W-:Y:S01]  /*6c90*/  ISETP.NE.AND P1, PT, R197, RZ, PT ;  /* 0x000000ffc500720c */ /* 0x000fe20003f25270 */
[----:B------:R-:W-:Y:S01]  /*6ca0*/  BSSY B0, `(.L_x_101) ;  /* 0x000000a000007945 */ /* 0x000fe20003800000 */
[----:B------:R-:W-:Y:S11]  /*6cb0*/  ISETP.NE.AND P0, PT, R196, RZ, PT ;  /* 0x000000ffc400720c */ /* 0x000ff60003f05270 */
[----:B------:R-:W-:Y:S04]  /*6cc0*/  @P1 IMAD R0, R181, 0x2000, R186 ;  /* 0x00002000b5001824 */ /* 0x000fe800078e02ba */
[C---:B------:R-:W-:Y:S01]  /*6cd0*/  @P1 IMAD.IADD R6, R0.reuse, 0x1, R199 ;  /* 0x0000000100061824 */ /* 0x040fe200078e02c7 */
[----:B------:R-:W-:Y:S03]  /*6ce0*/  @P1 IADD3 R4, PT, PT, R0, R207, RZ ;  /* 0x000000cf00041210 */ /* 0x000fe60007ffe0ff */
[----:B------:R-:W-:Y:S01]  /*6cf0*/  @P1 IMAD.IADD R2, R205, 0x1, R6 ;  /* 0x00000001cd021824 */ /* 0x000fe200078e0206 */
[----:B------:R-:W-:Y:S06]  /*6d00*/  @P0 BRA `(.L_x_102) ;  /* 0x00000000000c0947 */ /* 0x000fec0003800000 */
[----:B------:R-:W-:Y:S04]  /*6d10*/  SHF.L.U32 R3, R180, 0x1f, RZ ;  /* 0x0000001fb4037819 */ /* 0x000fe800000006ff */
[----:B------:R-:W2:Y:S02]  /*6d20*/  SYNCS.PHASECHK.TRANS64.TRYWAIT P0, [R204+URZ+0x40], R3 ;  /* 0x00004003cc0075a7 */ /* 0x000ea400080011ff */
[----:B--2---:R-:W-:Y:S05]  /*6d30*/  @!P0 BRA `(.L_x_103) ;  /* 0x0000004800cc8947 */ /* 0x004fea0003800000 */
.L_x_102:
[----:B------:R-:W-:Y:S05]  /*6d40*/  BSYNC B0 ;  /* 0x0000000000007941 */ /* 0x000fea0003800000 */
.L_x_101:
[----:B------:R-:W-:Y:S01]  /*6d50*/  ISETP.NE.AND P0, PT, R197, RZ, PT ;  /* 0x000000ffc500720c */ /* 0x000fe20003f05270 */
[----:B--2---:R-:W-:Y:S02]  /*6d60*/  VIADD R204, R204, 0x60 ;  /* 0x00000060cccc7836 */ /* 0x004fe40000000000 */
[----:B------:R-:W-:Y:S02]  /*6d70*/  IMAD.U32 R3, RZ, RZ, UR37 ;  /* 0x00000025ff037e24 */ /* 0x000fe4000f8e00ff */
[----:B------:R-:W-:Y:S03]  /*6d80*/  VIADD R181, R181, 0x1 ;  /* 0x00000001b5b57836 */ /* 0x000fe60000000000 */
[----:B------:R-:W-:Y:S05]  /*6d90*/  PRMT R3, R3, 0x654, R204 ;  /* 0x0000065403037816 */ /* 0x000fea00000000cc */
[----:B------:R2:W3:Y:S04]  /*6da0*/  @P0 LDS.128 R148, [R0] ;  /* 0x0000000000940984 */ /* 0x0004e80000000c00 */
[----:B------:R2:W4:Y:S04]  /*6db0*/  @P0 LDS.128 R156, [R4+0x20] ;  /* 0x00002000049c0984 */ /* 0x0005280000000c00 */
        /* <DEDUP_REMOVED lines=9> */
[----:B------:R-:W-:Y:S01]  /*6e50*/  SEL R181, R181, RZ, P0 ;  /* 0x000000ffb5b57207 */ /* 0x000fe20000000000 */
[----:B-----5:R5:W-:Y:S02]  /*6e60*/  SYNCS.ARRIVE.TRANS64.RED.A1T0 RZ, [R3+URZ], RZ ;  /* 0x000000ff03ff79a7 */ /* 0x020be400081004ff */
[----:B-----5:R-:W-:Y:S04]  /*6e70*/  SEL R3, RZ, 0x1, P0 ;  /* 0x00000001ff037807 */ /* 0x020fe80000000000 */
[----:B--234-:R-:W-:Y:S02]  /*6e80*/  LOP3.LUT R180, R180, R3, RZ, 0x3c, !PT ;  /* 0x00000003b4b47212 */ /* 0x01cfe400078e3cff */
.L_x_100:
[----:B------:R-:W-:Y:S05]  /*6e90*/  BSYNC B1 ;  /* 0x0000000000017941 */ /* 0x000fea0003800000 */
.L_x_99:
[----:B------:R-:W-:Y:S01]  /*6ea0*/  VIADD R0, R80, 0x40 ;  /* 0x0000004050007836 */ /* 0x000fe20000000000 */
[----:B------:R-:W-:Y:S04]  /*6eb0*/  BSSY.RECONVERGENT B6, `(.L_x_104) ;  /* 0x0000015000067945 */ /* 0x000fe80003800200 */
[----:B------:R-:W-:Y:S04]  /*6ec0*/  SHF.R.U32.HI R0, RZ, 0x15, R0 ;  /* 0x00000015ff007819 */ /* 0x000fe80000011600 */
[----:B------:R-:W-:Y:S11]  /*6ed0*/  LOP3.LUT P0, RZ, R0, 0x3, R173, 0x48, !PT ;  /* 0x0000000300ff7812 */ /* 0x000ff600078048ad */
[----:B------:R-:W-:Y:S02]  /*6ee0*/  @!UPT UIADD3 URZ, UPT, UPT, URZ, URZ, URZ ;  /* 0x000000fffffff290 */ /* 0x000fe4000fffe0ff */
[----:B------:R-:W-:Y:S05]  /*6ef0*/  @!P0 BRA `(.L_x_105) ;  /* 0x0000000000408947 */ /* 0x000fea0003800000 */
[----:B------:R-:W2:Y:S01]  /*6f00*/  LDCU.64 UR8, c[0x4][0x78] ;  /* 0x01000f00ff0877ac */ /* 0x000ea20008000a00 */
[----:B------:R-:W-:Y:S01]  /*6f10*/  MOV R3, 0x0 ;  /* 0x0000000000037802 */ /* 0x000fe20000000f00 */
[----:B------:R-:W-:Y:S02]  /*6f20*/  HFMA2 R12, -RZ, RZ, 0, 5.9604644775390625e-08 ;  /* 0x00000001ff0c7431 */ /* 0x000fe400000001ff */
[----:B------:R-:W-:Y:S02]  /*6f30*/  IMAD.MOV.U32 R8, RZ, RZ, 0x192 ;  /* 0x00000192ff087424 */ /* 0x000fe400078e00ff */
[----:B------:R-:W-:Y:S01]  /*6f40*/  IMAD.MOV.U32 R13, RZ, RZ, RZ ;  /* 0x000000ffff0d7224 */ /* 0x000fe200078e00ff */
[----:B------:R-:W3:Y:S01]  /*6f50*/  LDCU.64 UR6, c[0x4][0x80] ;  /* 0x01001000ff0677ac */ /* 0x000ee20008000a00 */
[----:B------:R-:W4:Y:S01]  /*6f60*/  LDC.64 R2, c[0x4][R3] ;  /* 0x0100000003027b82 */ /* 0x000f220000000a00 */
[----:B------:R-:W5:Y:S01]  /*6f70*/  LDCU.64 UR4, c[0x4][0x18] ;  /* 0x01000300ff0477ac */ /* 0x000f620008000a00 */
[----:B--2---:R-:W-:Y:S01]  /*6f80*/  MOV R5, UR9 ;  /* 0x0000000900057c02 */ /* 0x004fe20008000f00 */
[----:B------:R-:W-:Y:S01]  /*6f90*/  IMAD.U32 R4, RZ, RZ, UR8 ;  /* 0x00000008ff047e24 */ /* 0x000fe2000f8e00ff */
[----:B---3--:R-:W-:Y:S01]  /*6fa0*/  MOV R7, UR7 ;  /* 0x0000000700077c02 */ /* 0x008fe20008000f00 */
[----:B------:R-:W-:Y:S01]  /*6fb0*/  IMAD.U32 R6, RZ, RZ, UR6 ;  /* 0x00000006ff067e24 */ /* 0x000fe2000f8e00ff */
[----:B-----5:R-:W-:Y:S01]  /*6fc0*/  MOV R11, UR5 ;  /* 0x00000005000b7c02 */ /* 0x020fe20008000f00 */
[----:B------:R-:W-:Y:S02]  /*6fd0*/  IMAD.U32 R10, RZ, RZ, UR4 ;  /* 0x00000004ff0a7e24 */ /* 0x000fe4000f8e00ff */
[----:B------:R-:W-:Y:S07]  /*6fe0*/  LEPC R20, `(.L_x_105) ;  /* 0x000000001014794e */ /* 0x000fee0000000000 */
[----:B-1--4-:R-:W-:Y:S05]  /*6ff0*/  CALL.ABS.NOINC R2 ;  /* 0x0000000002007343 */ /* 0x012fea0003c00000 */
.L_x_105:
[----:B------:R-:W-:Y:S05]  /*7000*/  BSYNC.RECONVERGENT B6 ;  /* 0x0000000000067941 */ /* 0x000fea0003800200 */
.L_x_104:
[----:B------:R-:W-:Y:S01]  /*7010*/  F2FP.F16.E4M3.UNPACK_B R4, R149 ;  /* 0x00000095ff04723e */ /* 0x000fe200020006ff */
[----:B------:R-:W-:Y:S05]  /*7020*/  WARPSYNC.ALL ;  /* 0x0000000000007948 */ /* 0x000fea0003800000 */
[----:B------:R-:W-:Y:S01]  /*7030*/  R2UR UR4, R80 ;  /* 0x00000000500472ca */ /* 0x000fe200000e0000 */
[--C-:B------:R-:W-:Y:S01]  /*7040*/  HADD2.F32 R88, -RZ, R4.reuse.H0_H0 ;  /* 0x20000004ff587230 */ /* 0x100fe20000004100 */
[-C--:B------:R-:W-:Y:S01]  /*7050*/  F2FP.F16.E4M3.UNPACK_B R0, R148.reuse ;  /* 0x00000094ff00723e */ /* 0x080fe200020006ff */
[----:B------:R-:W-:Y:S01]  /*7060*/  HADD2.F32 R83, -RZ, R4.H1_H1 ;  /* 0x30000004ff537230 */ /* 0x000fe20000004100 */
[----:B------:R-:W-:Y:S01]  /*7070*/  F2FP.F16.E4M3.UNPACK_B R4, R151 ;  /* 0x00000097ff04723e */ /* 0x000fe200020006ff */
[----:B------:R-:W-:Y:S01]  /*7080*/  BSSY.RECONVERGENT B0, `(.L_x_106) ;  /* 0x0000116000007945 */ /* 0x000fe20003800200 */
[----:B------:R-:W-:Y:S01]  /*7090*/  F2FP.F16.E4M3.UNPACK_B R3, R148.H1 ;  /* 0x00000094ff03723e */ /* 0x000fe200030006ff */
[--C-:B------:R-:W-:Y:S01]  /*70a0*/  HADD2.F32 R2, -RZ, R0.reuse.H0_H0 ;  /* 0x20000000ff027230 */ /* 0x100fe20000004100 */
[----:B-1----:R-:W-:Y:S01]  /*70b0*/  F2FP.F16.E4M3.UNPACK_B R135, R162 ;  /* 0x000000a2ff87723e */ /* 0x002fe200020006ff */
[----:B------:R-:W-:Y:S01]  /*70c0*/  HADD2.F32 R82, -RZ, R0.H1_H1 ;  /* 0x30000000ff527230 */ /* 0x000fe20000004100 */
[----:B------:R-:W-:Y:S01]  /*70d0*/  F2FP.F16.E4M3.UNPACK_B R0, R149.H1 ;  /* 0x00000095ff00723e */ /* 0x000fe200030006ff */
[--C-:B------:R-:W-:Y:S01]  /*70e0*/  HADD2.F32 R84, -RZ, R3.reuse.H0_H0 ;  /* 0x20000003ff547230 */ /* 0x100fe20000004100 */
[----:B------:R-:W-:Y:S01]  /*70f0*/  F2FP.F16.E4M3.UNPACK_B R125, R159.H1 ;  /* 0x0000009fff7d723e */ /* 0x000fe200030006ff */
[----:B------:R-:W-:Y:S01]  /*7100*/  HADD2.F32 R86, -RZ, R3.H1_H1 ;  /* 0x30000003ff567230 */ /* 0x000fe20000004100 */
[-C--:B------:R-:W-:Y:S01]  /*7110*/  F2FP.F16.E4M3.UNPACK_B R3, R150.reuse ;  /* 0x00000096ff03723e */ /* 0x080fe200020006ff */
[--C-:B------:R-:W-:Y:S01]  /*7120*/  HADD2.F32 R90, -RZ, R0.reuse.H0_H0 ;  /* 0x20000000ff5a7230 */ /* 0x100fe20000004100 */
[----:B------:R-:W-:Y:S01]  /*7130*/  ISETP.NE.AND P0, PT, R189, RZ, PT ;  /* 0x000000ffbd00720c */ /* 0x000fe20003f05270 */
[----:B------:R-:W-:Y:S01]  /*7140*/  HADD2.F32 R85, -RZ, R0.H1_H1 ;  /* 0x30000000ff557230 */ /* 0x000fe20000004100 */
[----:B------:R-:W-:Y:S01]  /*7150*/  F2FP.F16.E4M3.UNPACK_B R0, R150.H1 ;  /* 0x00000096ff00723e */ /* 0x000fe200030006ff */
[--C-:B------:R-:W-:Y:S01]  /*7160*/  HADD2.F32 R92, -RZ, R3.reuse.H0_H0 ;  /* 0x20000003ff5c7230 */ /* 0x100fe20000004100 */
[----:B------:R-:W-:Y:S01]  /*7170*/  ISETP.NE.AND P6, PT, R198, RZ, PT ;  /* 0x000000ffc600720c */ /* 0x000fe20003fc5270 */
[----:B------:R-:W-:Y:S01]  /*7180*/  HADD2.F32 R87, -RZ, R3.H1_H1 ;  /* 0x30000003ff577230 */ /* 0x000fe20000004100 */
[----:B------:R-:W-:Y:S01]  /*7190*/  F2FP.F16.E4M3.UNPACK_B R3, R151.H1 ;  /* 0x00000097ff03723e */ /* 0x000fe200030006ff */
[--C-:B------:R-:W-:Y:S02]  /*71a0*/  HADD2.F32 R94, -RZ, R0.reuse.H0_H0 ;  /* 0x20000000ff5e7230 */ /* 0x100fe40000004100 */
[----:B------:R-:W-:Y:S01]  /*71b0*/  HADD2.F32 R89, -RZ, R0.H1_H1 ;  /* 0x30000000ff597230 */ /* 0x000fe20000004100 */
[-C--:B------:R-:W-:Y:S01]  /*71c0*/  F2FP.F16.E4M3.UNPACK_B R0, R152.reuse ;  /* 0x00000098ff00723e */ /* 0x080fe200020006ff */
[--C-:B------:R-:W-:Y:S02]  /*71d0*/  HADD2.F32 R96, -RZ, R4.reuse.H0_H0 ;  /* 0x20000004ff607230 */ /* 0x100fe40000004100 */
[----:B------:R-:W-:Y:S01]  /*71e0*/  HADD2.F32 R91, -RZ, R4.H1_H1 ;  /* 0x30000004ff5b7230 */ /* 0x000fe20000004100 */
[-C--:B------:R-:W-:Y:S01]  /*71f0*/  F2FP.F16.E4M3.UNPACK_B R4, R153.reuse ;  /* 0x00000099ff04723e */ /* 0x080fe200020006ff */
[--C-:B------:R-:W-:Y:S02]  /*7200*/  HADD2.F32 R100, -RZ, R0.reuse.H0_H0 ;  /* 0x20000000ff647230 */ /* 0x100fe40000004100 */
[----:B------:R-:W-:Y:S01]  /*7210*/  HADD2.F32 R95, -RZ, R0.H1_H1 ;  /* 0x30000000ff5f7230 */ /* 0x000fe20000004100 */
[----:B------:R-:W-:Y:S01]  /*7220*/  F2FP.F16.E4M3.UNPACK_B R0, R153.H1 ;  /* 0x00000099ff00723e */ /* 0x000fe200030006ff */
[--C-:B------:R-:W-:Y:S02]  /*7230*/  HADD2.F32 R98, -RZ, R3.reuse.H0_H0 ;  /* 0x20000003ff627230 */ /* 0x100fe40000004100 */
[----:B------:R-:W-:Y:S01]  /*7240*/  HADD2.F32 R93, -RZ, R3.H1_H1 ;  /* 0x30000003ff5d7230 */ /* 0x000fe20000004100 */
[----:B------:R-:W-:Y:S01]  /*7250*/  F2FP.F16.E4M3.UNPACK_B R3, R152.H1 ;  /* 0x00000098ff03723e */ /* 0x000fe200030006ff */
[--C-:B------:R-:W-:Y:S02]  /*7260*/  HADD2.F32 R106, -RZ, R0.reuse.H0_H0 ;  /* 0x20000000ff6a7230 */ /* 0x100fe40000004100 */
[----:B------:R-:W-:Y:S01]  /*7270*/  HADD2.F32 R101, -RZ, R0.H1_H1 ;  /* 0x30000000ff657230 */ /* 0x000fe20000004100 */
[-C--:B------:R-:W-:Y:S01]  /*7280*/  F2FP.F16.E4M3.UNPACK_B R0, R154.reuse.H1 ;  /* 0x0000009aff00723e */ /* 0x080fe200030006ff */
[--C-:B------:R-:W-:Y:S02]  /*7290*/  HADD2.F32 R104, -RZ, R4.reuse.H0_H0 ;  /* 0x20000004ff687230 */ /* 0x100fe40000004100 */
[----:B------:R-:W-:Y:S01]  /*72a0*/  HADD2.F32 R99, -RZ, R4.H1_H1 ;  /* 0x30000004ff637230 */ /* 0x000fe20000004100 */
[----:B------:R-:W-:Y:S01]  /*72b0*/  F2FP.F16.E4M3.UNPACK_B R4, R155 ;  /* 0x0000009bff04723e */ /* 0x000fe200020006ff */
[--C-:B------:R-:W-:Y:S02]  /*72c0*/  HADD2.F32 R102, -RZ, R3.reuse.H0_H0 ;  /* 0x20000003ff667230 */ /* 0x100fe40000004100 */
[----:B------:R-:W-:Y:S01]  /*72d0*/  HADD2.F32 R97, -RZ, R3.H1_H1 ;  /* 0x30000003ff617230 */ /* 0x000fe20000004100 */
[----:B------:R-:W-:Y:S01]  /*72e0*/  F2FP.F16.E4M3.UNPACK_B R3, R154 ;  /* 0x0000009aff03723e */ /* 0x000fe200020006ff */
[--C-:B------:R-:W-:Y:S02]  /*72f0*/  HADD2.F32 R110, -RZ, R0.reuse.H0_H0 ;  /* 0x20000000ff6e7230 */ /* 0x100fe40000004100 */
[----:B------:R-:W-:Y:S01]  /*7300*/  HADD2.F32 R105, -RZ, R0.H1_H1 ;  /* 0x30000000ff697230 */ /* 0x000fe20000004100 */
[-C--:B------:R-:W-:Y:S01]  /*7310*/  F2FP.F16.E4M3.UNPACK_B R0, R156.reuse ;  /* 0x0000009cff00723e */ /* 0x080fe200020006ff */
[--C-:B------:R-:W-:Y:S02]  /*7320*/  HADD2.F32 R112, -RZ, R4.reuse.H0_H0 ;  /* 0x20000004ff707230 */ /* 0x100fe40000004100 */
[----:B------:R-:W-:Y:S01]  /*7330*/  HADD2.F32 R107, -RZ, R4.H1_H1 ;  /* 0x30000004ff6b7230 */ /* 0x000fe20000004100 */
[----:B------:R-:W-:Y:S01]  /*7340*/  F2FP.F16.E4M3.UNPACK_B R4, R157 ;  /* 0x0000009dff04723e */ /* 0x000fe200020006ff */
[--C-:B------:R-:W-:Y:S02]  /*7350*/  HADD2.F32 R108, -RZ, R3.reuse.H0_H0 ;  /* 0x20000003ff6c7230 */ /* 0x100fe40000004100 */
[----:B------:R-:W-:Y:S01]  /*7360*/  HADD2.F32 R103, -RZ, R3.H1_H1 ;  /* 0x30000003ff677230 */ /* 0x000fe20000004100 */
[----:B------:R-:W-:Y:S01]  /*7370*/  F2FP.F16.E4M3.UNPACK_B R3, R155.H1 ;  /* 0x0000009bff03723e */ /* 0x000fe200030006ff */
[--C-:B------:R-:W-:Y:S02]  /*7380*/  HADD2.F32 R116, -RZ, R0.reuse.H0_H0 ;  /* 0x20000000ff747230 */ /* 0x100fe40000004100 */
[----:B------:R-:W-:Y:S01]  /*7390*/  HADD2.F32 R111, -RZ, R0.H1_H1 ;  /* 0x30000000ff6f7230 */ /* 0x000fe20000004100 */
[----:B------:R-:W-:Y:S01]  /*73a0*/  F2FP.F16.E4M3.UNPACK_B R0, R156.H1 ;  /* 0x0000009cff00723e */ /* 0x000fe200030006ff */
[--C-:B------:R-:W-:Y:S02]  /*73b0*/  HADD2.F32 R120, -RZ, R4.reuse.H0_H0 ;  /* 0x20000004ff787230 */ /* 0x100fe40000004100 */
[----:B------:R-:W-:Y:S02]  /*73c0*/  HADD2.F32 R115, -RZ, R4.H1_H1 ;  /* 0x30000004ff737230 */ /* 0x000fe40000004100 */
[--C-:B------:R-:W-:Y:S01]  /*73d0*/  HADD2.F32 R114, -RZ, R3.reuse.H0_H0 ;  /* 0x20000003ff727230 */ /* 0x100fe20000004100 */
[----:B------:R-:W1:Y:S01]  /*73e0*/  LDTM.x64 R4, tmem[UR4+0x40] ;  /* 0x00004004000479ee */ /* 0x000e620008340000 */
[----:B------:R-:W-:Y:S01]  /*73f0*/  HADD2.F32 R109, -RZ, R3.H1_H1 ;  /* 0x30000003ff6d7230 */ /* 0x000fe20000004100 */
[----:B------:R-:W-:Y:S01]  /*7400*/  F2FP.F16.E4M3.UNPACK_B R3, R157.H1 ;  /* 0x0000009dff03723e */ /* 0x000fe200030006ff */
        /* <DEDUP_REMOVED lines=14> */
[----:B------:R-:W-:Y:S01]  /*74f0*/  F2FP.F16.E4M3.UNPACK_B R0, R160.H1 ;  /* 0x000000a0ff00723e */ /* 0x000fe200030006ff */
[--C-:B------:R-:W-:Y:S02]  /*7500*/  HADD2.F32 R132, -RZ, R3.reuse.H0_H0 ;  /* 0x20000003ff847230 */ /* 0x100fe40000004100 */
[C---:B-1----:R-:W-:Y:S01]  /*7510*/  FMUL R7, R78.reuse, R7 ;  /* 0x000000074e077220 */ /* 0x042fe20000400000 */
        /* <DEDUP_REMOVED lines=10> */
[C---:B------:R-:W-:Y:S01]  /*75c0*/  FMUL R0, R78.reuse, R4 ;  /* 0x000000044e007220 */ /* 0x040fe20000400000 */
[--C-:B------:R-:W-:Y:S01]  /*75d0*/  HADD2.F32 R140, -RZ, R135.reuse.H0_H0 ;  /* 0x20000087ff8c7230 */ /* 0x100fe20000004100 */
[----:B------:R-:W-:Y:S01]  /*75e0*/  F2FP.F16.E4M3.UNPACK_B R4, R163 ;  /* 0x000000a3ff04723e */ /* 0x000fe200020006ff */
[----:B------:R-:W-:Y:S02]  /*75f0*/  HADD2.F32 R135, -RZ, R135.H1_H1 ;  /* 0x30000087ff877230 */ /* 0x000fe40000004100 */
[C---:B------:R-:W-:Y:S01]  /*7600*/  FFMA R0, R81.reuse, R2, R0 ;  /* 0x0000000251007223 */ /* 0x040fe20000000000 */
[C---:B------:R-:W-:Y:S01]  /*7610*/  FMUL R2, R78.reuse, R5 ;  /* 0x000000054e027220 */ /* 0x040fe20000400000 */
[--C-:B------:R-:W-:Y:S01]  /*7620*/  HADD2.F32 R142, -RZ, R3.reuse.H0_H0 ;  /* 0x20000003ff8e7230 */ /* 0x100fe20000004100 */
[----:B------:R-:W-:Y:S01]  /*7630*/  F2FP.F16.E4M3.UNPACK_B R5, R163.H1 ;  /* 0x000000a3ff05723e */ /* 0x000fe200030006ff */
[----:B------:R-:W-:Y:S02]  /*7640*/  HADD2.F32 R137, -RZ, R3.H1_H1 ;  /* 0x30000003ff897230 */ /* 0x000fe40000004100 */
[C---:B------:R-:W-:Y:S01]  /*7650*/  FFMA R2, R81.reuse, R82, R2 ;  /* 0x0000005251027223 */ /* 0x040fe20000000002 */
[--C-:B------:R-:W-:Y:S02]  /*7660*/  HADD2.F32 R82, -RZ, R4.reuse.H0_H0 ;  /* 0x20000004ff527230 */ /* 0x100fe40000004100 */
[C---:B------:R-:W-:Y:S01]  /*7670*/  FMUL R3, R78.reuse, R6 ;  /* 0x000000064e037220 */ /* 0x040fe20000400000 */
[----:B------:R-:W-:Y:S02]  /*7680*/  HADD2.F32 R139, -RZ, R4.H1_H1 ;  /* 0x30000004ff8b7230 */ /* 0x000fe40000004100 */
[C---:B------:R-:W-:Y:S01]  /*7690*/  FMUL R4, R78.reuse, R9 ;  /* 0x000000094e047220 */ /* 0x040fe20000400000 */
[--C-:B------:R-:W-:Y:S02]  /*76a0*/  HADD2.F32 R141, -RZ, R5.reuse.H1_H1 ;  /* 0x30000005ff8d7230 */ /* 0x100fe40000004100 */
[C---:B------:R-:W-:Y:S01]  /*76b0*/  FFMA R3, R81.reuse, R84, R3 ;  /* 0x0000005451037223 */ /* 0x040fe20000000003 */
[----:B------:R-:W-:Y:S01]  /*76c0*/  FFMA R7, R81, R86, R7 ;  /* 0x0000005651077223 */ /* 0x000fe20000000007 */
[----:B------:R-:W-:Y:S02]  /*76d0*/  HADD2.F32 R84, -RZ, R5.H0_H0 ;  /* 0x20000005ff547230 */ /* 0x000fe40000004100 */
[C---:B------:R-:W-:Y:S01]  /*76e0*/  FMUL R5, R78.reuse, R10 ;  /* 0x0000000a4e057220 */ /* 0x040fe20000400000 */
[C---:B------:R-:W-:Y:S01]  /*76f0*/  FMUL R6, R78.reuse, R11 ;  /* 0x0000000b4e067220 */ /* 0x040fe20000400000 */
[C---:B------:R-:W-:Y:S01]  /*7700*/  FMUL R11, R78.reuse, R16 ;  /* 0x000000104e0b7220 */ /* 0x040fe20000400000 */
[----:B------:R-:W-:Y:S01]  /*7710*/  F2FP.SATFINITE.E4M3.F32.PACK_AB_MERGE_C R143, R7, R3, RZ ;  /* 0x00000003078f723e */ /* 0x000fe200048070ff */
[C---:B------:R-:W-:Y:S01]  /*7720*/  FMUL R3, R78.reuse, R8 ;  /* 0x000000084e037220 */ /* 0x040fe20000400000 */
[C---:B------:R-:W-:Y:S01]  /*7730*/  FMUL R7, R78.reuse, R12 ;  /* 0x0000000c4e077220 */ /* 0x040fe20000400000 */
[C---:B------:R-:W-:Y:S01]  /*7740*/  FMUL R8, R78.reuse, R13 ;  /* 0x0000000d4e087220 */ /* 0x040fe20000400000 */
[C---:B------:R-:W-:Y:S01]  /*7750*/  FMUL R12, R78.reuse, R17 ;  /* 0x000000114e0c7220 */ /* 0x040fe20000400000 */
[C---:B------:R-:W-:Y:S01]  /*7760*/  FFMA R3, R81.reuse, R88, R3 ;  /* 0x0000005851037223 */ /* 0x040fe20000000003 */
[C---:B------:R-:W-:Y:S01]  /*7770*/  FFMA R4, R81.reuse, R83, R4 ;  /* 0x0000005351047223 */ /* 0x040fe20000000004 */
[C---:B------:R-:W-:Y:S01]  /*7780*/  FFMA R5, R81.reuse, R90, R5 ;  /* 0x0000005a51057223 */ /* 0x040fe20000000005 */
[C---:B------:R-:W-:Y:S01]  /*7790*/  FFMA R6, R81.reuse, R85, R6 ;  /* 0x0000005551067223 */ /* 0x040fe20000000006 */
[C---:B------:R-:W-:Y:S01]  /*77a0*/  FFMA R7, R81.reuse, R92, R7 ;  /* 0x0000005c51077223 */ /* 0x040fe20000000007 */
[C---:B------:R-:W-:Y:S01]  /*77b0*/  FFMA R8, R81.reuse, R87, R8 ;  /* 0x0000005751087223 */ /* 0x040fe20000000008 */
[C---:B------:R-:W-:Y:S01]  /*77c0*/  FMUL R16, R78.reuse, R21 ;  /* 0x000000154e107220 */ /* 0x040fe20000400000 */
[----:B------:R-:W-:Y:S01]  /*77d0*/  FMUL R9, R78, R14 ;  /* 0x0000000e4e097220 */ /* 0x000fe20000400000 */
[----:B------:R-:W-:Y:S01]  /*77e0*/  F2FP.SATFINITE.E4M3.F32.PACK_AB_MERGE_C R5, R6, R5, RZ ;  /* 0x000000050605723e */ /* 0x000fe200048070ff */
[C---:B------:R-:W-:Y:S01]  /*77f0*/  FMUL R10, R78.reuse, R15 ;  /* 0x0000000f4e0a7220 */ /* 0x040fe20000400000 */
[C---:B------:R-:W-:Y:S01]  /*7800*/  FMUL R15, R78.reuse, R20 ;  /* 0x000000144e0f7220 */ /* 0x040fe20000400000 */
[C---:B------:R-:W-:Y:S01]  /*7810*/  FFMA R9, R81.reuse, R94, R9 ;  /* 0x0000005e51097223 */ /* 0x040fe20000000009 */
[C---:B------:R-:W-:Y:S01]  /*7820*/  FMUL R20, R78.reuse, R25 ;  /* 0x000000194e147220 */ /* 0x040fe20000400000 */
[C---:B------:R-:W-:Y:S01]  /*7830*/  FFMA R10, R81.reuse, R89, R10 ;  /* 0x00000059510a7223 */ /* 0x040fe2000000000a */
[C---:B------:R-:W-:Y:S01]  /*7840*/  FFMA R11, R81.reuse, R96, R11 ;  /* 0x00000060510b7223 */ /* 0x040fe2000000000b */
[C---:B------:R-:W-:Y:S01]  /*7850*/  FFMA R12, R81.reuse, R91, R12 ;  /* 0x0000005b510c7223 */ /* 0x040fe2000000000c */
[C---:B------:R-:W-:Y:S01]  /*7860*/  FMUL R13, R78.reuse, R18 ;  /* 0x000000124e0d7220 */ /* 0x040fe20000400000 */
[----:B------:R-:W-:Y:S01]  /*7870*/  FMUL R14, R78, R19 ;  /* 0x000000134e0e7220 */ /* 0x000fe20000400000 */
[----:B------:R-:W-:Y:S01]  /*7880*/  F2FP.SATFINITE.E4M3.F32.PACK_AB_MERGE_C R9, R10, R9, RZ ;  /* 0x000000090a09723e */ /* 0x000fe200048070ff */
[C---:B------:R-:W-:Y:S01]  /*7890*/  FMUL R19, R78.reuse, R24 ;  /* 0x000000184e137220 */ /* 0x040fe20000400000 */
        /* <DEDUP_REMOVED lines=17> */
[----:B------:R-:W-:Y:S01]  /*79b0*/  FMUL R27, R78, R32 ;  /* 0x000000204e1b7220 */ /* 0x000fe20000400000 */
[C---:B------:R-:W-:Y:S01]  /*79c0*/  FFMA R21, R81.reuse, R106, R21 ;  /* 0x0000006a51157223 */ /* 0x040fe20000000015 */
[C---:B------:R-:W-:Y:S01]  /*79d0*/  FFMA R22, R81.reuse, R101, R22 ;  /* 0x0000006551167223 */ /* 0x040fe20000000016 */
[----:B------:R-:W-:Y:S01]  /*79e0*/  F2FP.SATFINITE.E4M3.F32.PACK_AB_MERGE_C R16, R16, R15, R17 ;  /* 0x0000000f1010723e */ /* 0x000fe20004807011 */
[C---:B------:R-:W-:Y:S01]  /*79f0*/  FFMA R23, R81.reuse, R108, R23 ;  /* 0x0000006c51177223 */ /* 0x040fe20000000017 */
[C---:B------:R-:W-:Y:S01]  /*7a00*/  FFMA R24, R81.reuse, R103, R24 ;  /* 0x0000006751187223 */ /* 0x040fe20000000018 */
[----:B------:R-:W-:Y:S01]  /*7a10*/  FMUL R32, R78, R37 ;  /* 0x000000254e207220 */ /* 0x000fe20000400000 */
[----:B------:R-:W-:Y:S01]  /*7a20*/  F2FP.SATFINITE.E4M3.F32.PACK_AB_MERGE_C R21, R22, R21, RZ ;  /* 0x000000151615723e */ /* 0x000fe200048070ff */
[C---:B------:R-:W-:Y:S01]  /*7a30*/  FMUL R25, R78.reuse, R30 ;  /* 0x0000001e4e197220 */ /* 0x040fe20000400000 */
[C---:B------:R-:W-:Y:S01]  /*7a40*/  FMUL R26, R78.reuse, R31 ;  /* 0x0000001f4e1a7220 */ /* 0x040fe20000400000 */
[----:B------:R-:W-:Y:S01]  /*7a50*/  FMUL R31, R78, R36 ;  /* 0x000000244e1f7220 */ /* 0x000fe20000400000 */
[----:B------:R-:W-:Y:S01]  /*7a60*/  F2FP.SATFINITE.E4M3.F32.PACK_AB_MERGE_C R17, R20, R19, R21 ;  /* 0x000000131411723e */ /* 0x000fe20004807015 */
        /* <DEDUP_REMOVED lines=8> */
[----:B------:R-:W-:Y:S01]  /*7af0*/  FMUL R35, R78, R40 ;  /* 0x000000284e237220 */ /* 0x000fe20000400000 */
[C---:B------:R-:W-:Y:S01]  /*7b00*/  FFMA R29, R81.reuse, R114, R29 ;  /* 0x00000072511d7223 */ /* 0x040fe2000000001d */
[----:B------:R-:W-:Y:S01]  /*7b10*/  F2FP.SATFINITE.E4M3.F32.PACK_AB_MERGE_C R18, R24, R23, R18 ;  /* 0x000000171812723e */ /* 0x000fe20004807012 */
        /* <DEDUP_REMOVED lines=22> */
[C---:B------:R-:W-:Y:S01]  /*7c80*/  FMUL R41, R78.reuse, R46 ;  /* 0x0000002e4e297220 */ /* 0x040fe20000400000 */
[C---:B------:R-:W-:Y:S01]  /*7c90*/  FMUL R42, R78.reuse, R47 ;  /* 0x0000002f4e2a7220 */ /* 0x040fe20000400000 */
[C---:B------:R-:W-:Y:S01]  /*7ca0*/  FFMA R40, R81.reuse, R119, R40 ;  /* 0x0000007751287223 */ /* 0x040fe20000000028 */
[--C-:B------:R-:W-:Y:S02]  /*7cb0*/  HADD2.F32 R130, -RZ, R125.reuse.H0_H0 ;  /* 0x2000007dff827230 */ /* 0x100fe40000004100 */
[C---:B------:R-:W-:Y:S01]  /*7cc0*/  FFMA R41, R81.reuse, R126, R41 ;  /* 0x0000007e51297223 */ /* 0x040fe20000000029 */
[----:B------:R-:W-:Y:S02]  /*7cd0*/  HADD2.F32 R125, -RZ, R125.H1_H1 ;  /* 0x3000007dff7d7230 */ /* 0x000fe40000004100 */
[C---:B------:R-:W-:Y:S01]  /*7ce0*/  FMUL R45, R78.reuse, R50 ;  /* 0x000000324e2d7220 */ /* 0x040fe20000400000 */
[C---:B------:R-:W-:Y:S01]  /*7cf0*/  FFMA R42, R81.reuse, R121, R42 ;  /* 0x00000079512a7223 */ /* 0x040fe2000000002a */
[C---:B------:R-:W-:Y:S01]  /*7d00*/  FMUL R46, R78.reuse, R51 ;  /* 0x000000334e2e7220 */ /* 0x040fe20000400000 */
[C---:B------:R-:W-:Y:S01]  /*7d10*/  FFMA R43, R81.reuse, R128, R43 ;  /* 0x00000080512b7223 */ /* 0x040fe2000000002b */
[C---:B------:R-:W-:Y:S01]  /*7d20*/  FMUL R47, R78.reuse, R52 ;  /* 0x000000344e2f7220 */ /* 0x040fe20000400000 */
        /* <DEDUP_REMOVED lines=10> */
[C---:B------:R-:W-:Y:S01]  /*7dd0*/  FFMA R45, R81.reuse, R130, R45 ;  /* 0x00000082512d7223 */ /* 0x040fe2000000002d */
[C---:B------:R-:W-:Y:S01]  /*7de0*/  FMUL R59, R78.reuse, R64 ;  /* 0x000000404e3b7220 */ /* 0x040fe20000400000 */
[C---:B------:R-:W-:Y:S01]  /*7df0*/  FMUL R60, R78.reuse, R65 ;  /* 0x000000414e3c7220 */ /* 0x040fe20000400000 */
[C---:B------:R-:W-:Y:S01]  /*7e00*/  FMUL R61, R78.reuse, R66 ;  /* 0x000000424e3d7220 */ /* 0x040fe20000400000 */
[----:B------:R-:W-:Y:S01]  /*7e10*/  FMUL R62, R78, R67 ;  /* 0x000000434e3e7220 */ /* 0x000fe20000400000 */
[C---:B------:R-:W-:Y:S01]  /*7e20*/  FFMA R46, R81.reuse, R125, R46 ;  /* 0x0000007d512e7223 */ /* 0x040fe2000000002e */
[----:B------:R-:W-:Y:S01]  /*7e30*/  F2FP.SATFINITE.E4M3.F32.PACK_AB_MERGE_C R64, R2, R0, R143 ;  /* 0x000000000240723e */ /* 0x000fe2000480708f */
[C---:B------:R-:W-:Y:S01]  /*7e40*/  FFMA R47, R81.reuse, R132, R47 ;  /* 0x00000084512f7223 */ /* 0x040fe2000000002f */
[----:B------:R-:W-:Y:S01]  /*7e50*/  F2FP.SATFINITE.E4M3.F32.PACK_AB_MERGE_C R65, R4, R3, R5 ;  /* 0x000000030441723e */ /* 0x000fe20004807005 */
[C---:B------:R-:W-:Y:S01]  /*7e60*/  FFMA R48, R81.reuse, R127, R48 ;  /* 0x0000007f51307223 */ /* 0x040fe20000000030 */
[----:B------:R-:W-:Y:S01]  /*7e70*/  F2FP.SATFINITE.E4M3.F32.PACK_AB_MERGE_C R66, R8, R7, R9 ;  /* 0x000000070842723e */ /* 0x000fe20004807009 */
[C---:B------:R-:W-:Y:S01]  /*7e80*/  FFMA R49, R81.reuse, R134, R49 ;  /* 0x0000008651317223 */ /* 0x040fe20000000031 */
[----:B------:R-:W-:Y:S01]  /*7e90*/  F2FP.SATFINITE.E4M3.F32.PACK_AB_MERGE_C R67, R12, R11, R13 ;  /* 0x0000000b0c43723e */ /* 0x000fe2000480700d */
[----:B------:R-:W-:Y:S01]  /*7ea0*/  FMUL R53, R78, R58 ;  /* 0x0000003a4e357220 */ /* 0x000fe20000400000 */
[C---:B------:R-:W-:Y:S01]  /*7eb0*/  FFMA R50, R81.reuse, R129, R50 ;  /* 0x0000008151327223 */ /* 0x040fe20000000032 */
[C---:B------:R-:W-:Y:S01]  /*7ec0*/  FFMA R51, R81.reuse, R136, R51 ;  /* 0x0000008851337223 */ /* 0x040fe20000000033 */
[C---:B------:R-:W-:Y:S01]  /*7ed0*/  FFMA R52, R81.reuse, R131, R52 ;  /* 0x0000008351347223 */ /* 0x040fe20000000034 */
[----:B------:R1:W-:Y:S01]  /*7ee0*/  STS.128 [R172+UR49+0xa200], R64 ;  /* 0x00a20040ac007988 */ /* 0x0003e20008000c31 */
[C---:B------:R-:W-:Y:S01]  /*7ef0*/  FFMA R53, R81.reuse, R138, R53 ;  /* 0x0000008a51357223 */ /* 0x040fe20000000035 */
[----:B------:R-:W-:Y:S01]  /*7f00*/  F2FP.SATFINITE.E4M3.F32.PACK_AB_MERGE_C R37, R38, R37, RZ ;  /* 0x000000252625723e */ /* 0x000fe200048070ff */
[C---:B------:R-:W-:Y:S01]  /*7f10*/  FFMA R54, R81.reuse, R133, R54 ;  /* 0x0000008551367223 */ /* 0x040fe20000000036 */
[----:B------:R-:W-:Y:S01]  /*7f20*/  FMUL R58, R78, R63 ;  /* 0x0000003f4e3a7220 */ /* 0x000fe20000400000 */
[C---:B------:R-:W-:Y:S01]  /*7f30*/  FFMA R55, R81.reuse, R140, R55 ;  /* 0x0000008c51377223 */ /* 0x040fe20000000037 */
[C---:B------:R-:W-:Y:S01]  /*7f40*/  FFMA R56, R81.reuse, R135, R56 ;  /* 0x0000008751387223 */ /* 0x040fe20000000038 */
[C---:B------:R-:W-:Y:S01]  /*7f50*/  FFMA R57, R81.reuse, R142, R57 ;  /* 0x0000008e51397223 */ /* 0x040fe20000000039 */
[----:B------:R1:W-:Y:S01]  /*7f60*/  STS.128 [R192+0xa010], R16 ;  /* 0x00a01010c0007388 */ /* 0x0003e20000000c00 */
[----:B------:R-:W-:Y:S01]  /*7f70*/  F2FP.SATFINITE.E4M3.F32.PACK_AB_MERGE_C R33, R36, R35, R37 ;  /* 0x000000232421723e */ /* 0x000fe20004807025 */
[C---:B------:R-:W-:Y:S01]  /*7f80*/  FFMA R58, R81.reuse, R137, R58 ;  /* 0x00000089513a7223 */ /* 0x040fe2000000003a */
[----:B------:R-:W-:Y:S01]  /*7f90*/  F2FP.SATFINITE.E4M3.F32.PACK_AB_MERGE_C R34, R42, R41, RZ ;  /* 0x000000292a22723e */ /* 0x000fe200048070ff */
[C---:B------:R-:W-:Y:S01]  /*7fa0*/  FFMA R59, R81.reuse, R82, R59 ;  /* 0x00000052513b7223 */ /* 0x040fe2000000003b */
[----:B------:R-:W-:Y:S01]  /*7fb0*/  F2FP.SATFINITE.E4M3.F32.PACK_AB_MERGE_C R35, R46, R45, RZ ;  /* 0x0000002d2e23723e */ /* 0x000fe200048070ff */
        /* <DEDUP_REMOVED lines=25> */
[----:B------:R-:W-:Y:S02]  /*8150*/  UIADD3 UR8, UP0, UPT, UR52, 0x680, URZ ;  /* 0x0000068034087890 */ /* 0x000fe4000ff1e0ff */
[----:B------:R-:W-:Y:S02]  /*8160*/  UIADD3 UR5, UPT, UPT, UR41, 0x40, URZ ;  /* 0x0000004029057890 */ /* 0x000fe4000fffe0ff */
[----:B------:R-:W-:Y:S02]  /*8170*/  UIADD3 UR4, UPT, UPT, UR49, 0xa200, URZ ;  /* 0x0000a20031047890 */ /* 0x000fe4000fffe0ff */
[----:B------:R-:W-:Y:S01]  /*8180*/  UIADD3.X UR9, UPT, UPT, URZ, UR53, URZ, UP0, !UPT ;  /* 0x00000035ff097290 */ /* 0x000fe200087fe4ff */
[----:B------:R-:W-:Y:S01]  /*8190*/  UMOV UR6, UR42 ;  /* 0x0000002a00067c82 */ /* 0x000fe20008000000 */
[----:B------:R-:W-:Y:S07]  /*81a0*/  UMOV UR7, UR36 ;  /* 0x0000002400077c82 */ /* 0x000fee0008000000 */
[----:B------:R2:W-:Y:S01]  /*81b0*/  UTMASTG.3D [UR4], [UR8] ;  /* 0x00000004080073b5 */ /* 0x0005e20008010000 */
[----:B------:R0:W-:Y:S01]  /*81c0*/  UTMACMDFLUSH ;  /* 0x00000000000079b7 */ /* 0x0001e20000000000 */
[----:B--2---:R-:W-:Y:S04]  /*81d0*/  DEPBAR.LE SB0, 0x1 ;  /* 0x000080400000791a */ /* 0x004fe80000000000 */
.L_x_107:
[----:B------:R-:W-:Y:S05]  /*81e0*/  BSYNC.RECONVERGENT B0 ;  /* 0x0000000000007941 */ /* 0x000fea0003800200 */
.L_x_106:
        /* <DEDUP_REMOVED lines=16> */
.L_x_111:
[----:B------:R-:W-:Y:S05]  /*82f0*/  BSYNC B0 ;  /* 0x0000000000007941 */ /* 0x000fea0003800000 */
.L_x_110:
        /* <DEDUP_REMOVED lines=20> */
.L_x_109:
[----:B------:R-:W-:Y:S05]  /*8440*/  BSYNC B1 ;  /* 0x0000000000017941 */ /* 0x000fea0003800000 */
.L_x_108:
[----:B--2---:R-:W-:Y:S01]  /*8450*/  VIADD R0, R80, 0x80 ;  /* 0x0000008050007836 */ /* 0x004fe20000000000 */
        /* <DEDUP_REMOVED lines=10> */
[----:B------:R-:W5:Y:S01]  /*8500*/  LDCU.64 UR6, c[0x4][0x80] ;  /* 0x01001000ff0677ac */ /* 0x000f620008000a00 */
[----:B------:R-:W1:Y:S01]  /*8510*/  LDC.64 R2, c[0x4][R3] ;  /* 0x0100000003027b82 */ /* 0x000e620000000a00 */
[----:B------:R-:W3:Y:S01]  /*8520*/  LDCU.64 UR4, c[0x4][0x18] ;  /* 0x01000300ff0477ac */ /* 0x000ee20008000a00 */
[----:B--2---:R-:W-:Y:S01]  /*8530*/  MOV R5, UR9 ;  /* 0x0000000900057c02 */ /* 0x004fe20008000f00 */
[----:B------:R-:W-:Y:S01]  /*8540*/  IMAD.U32 R4, RZ, RZ, UR8 ;  /* 0x00000008ff047e24 */ /* 0x000fe2000f8e00ff */
[----:B-----5:R-:W-:Y:S01]  /*8550*/  MOV R7, UR7 ;  /* 0x0000000700077c02 */ /* 0x020fe20008000f00 */
[----:B------:R-:W-:Y:S01]  /*8560*/  IMAD.U32 R6, RZ, RZ, UR6 ;  /* 0x00000006ff067e24 */ /* 0x000fe2000f8e00ff */
[----:B---3--:R-:W-:Y:S01]  /*8570*/  MOV R11, UR5 ;  /* 0x00000005000b7c02 */ /* 0x008fe20008000f00 */
[----:B------:R-:W-:Y:S02]  /*8580*/  IMAD.U32 R10, RZ, RZ, UR4 ;  /* 0x00000004ff0a7e24 */ /* 0x000fe4000f8e00ff */
[----:B------:R-:W-:Y:S07]  /*8590*/  LEPC R20, `(.L_x_114) ;  /* 0x000000001014794e */ /* 0x000fee0000000000 */
[----:B-1--4-:R-:W-:Y:S05]  /*85a0*/  CALL.ABS.NOINC R2 ;  /* 0x0000000002007343 */ /* 0x012fea0003c00000 */
.L_x_114:
[----:B------:R-:W-:Y:S05]  /*85b0*/  BSYNC.RECONVERGENT B6 ;  /* 0x0000000000067941 */ /* 0x000fea0003800200 */
.L_x_113:
[----:B---3--:R-:W-:Y:S01]  /*85c0*/  F2FP.F16.E4M3.UNPACK_B R4, R149 ;  /* 0x00000095ff04723e */ /* 0x008fe200020006ff */
        /* <DEDUP_REMOVED lines=13> */
[----:B----4-:R-:W-:Y:S01]  /*86a0*/  F2FP.F16.E4M3.UNPACK_B R125, R159.H1 ;  /* 0x0000009fff7d723e */ /* 0x010fe200030006ff */
        /* <DEDUP_REMOVED lines=262> */
[----:B------:R-:W-:Y:S02]  /*9710*/  UIADD3 UR8, UP0, UPT, UR52, 0x680, URZ ;  /* 0x0000068034087890 */ /* 0x000fe4000ff1e0ff */
[----:B------:R-:W-:Y:S02]  /*9720*/  UIADD3 UR5, UPT, UPT, UR41, 0x80, URZ ;  /* 0x0000008029057890 */ /* 0x000fe4000fffe0ff */
[----:B------:R-:W-:Y:S01]  /*9730*/  MOV R188, UR10 ;  /* 0x0000000a00bc7c02 */ /* 0x000fe20008000f00 */
[----:B------:R-:W-:Y:S01]  /*9740*/  UIADD3.X UR9, UPT, UPT, URZ, UR53, URZ, UP0, !UPT ;  /* 0x00000035ff097290 */ /* 0x000fe200087fe4ff */
[----:B------:R-:W-:Y:S02]  /*9750*/  UMOV UR6, UR42 ;  /* 0x0000002a00067c82 */ /* 0x000fe40008000000 */
[----:B------:R-:W-:Y:S01]  /*9760*/  R2UR UR4, R188 ;  /* 0x00000000bc0472ca */ /* 0x000fe200000e0000 */
[----:B------:R-:W-:Y:S11]  /*9770*/  UMOV UR7, UR36 ;  /* 0x0000002400077c82 */ /* 0x000ff60008000000 */
[----:B------:R-:W-:Y:S01]  /*9780*/  @!UPT UIADD3 URZ, UPT, UPT, URZ, URZ, URZ ;  /* 0x000000fffffff290 */ /* 0x000fe2000fffe0ff */
[----:B------:R2:W-:Y:S01]  /*9790*/  UTMASTG.3D [UR4], [UR8] ;  /* 0x00000004080073b5 */ /* 0x0005e20008010000 */
[----:B------:R0:W-:Y:S01]  /*97a0*/  UTMACMDFLUSH ;  /* 0x00000000000079b7 */ /* 0x0001e20000000000 */
[----:B--2---:R-:W-:Y:S04]  /*97b0*/  DEPBAR.LE SB0, 0x1 ;  /* 0x000080400000791a */ /* 0x004fe80000000000 */
.L_x_116:
[----:B------:R-:W-:Y:S05]  /*97c0*/  BSYNC.RECONVERGENT B0 ;  /* 0x0000000000007941 */ /* 0x000fea0003800200 */
.L_x_115:
        /* <DEDUP_REMOVED lines=16> */
.L_x_120:
[----:B------:R-:W-:Y:S05]  /*98d0*/  BSYNC B0 ;  /* 0x0000000000007941 */ /* 0x000fea0003800000 */
.L_x_119:
        /* <DEDUP_REMOVED lines=20> */
.L_x_118:
[----:B------:R-:W-:Y:S05]  /*9a20*/  BSYNC B1 ;  /* 0x0000000000017941 */ /* 0x000fea0003800000 */
.L_x_117:
[----:B--2---:R-:W-:Y:S05]  /*9a30*/  VIADD R0, R80, 0xc0 ;  /* 0x000000c050007836 */ /* 0x004fea0000000000 */
        /* <DEDUP_REMOVED lines=20> */
.L_x_122:
[----:B------:R-:W-:Y:S01]  /*9b80*/  ISETP.NE.AND P0, PT, R189, RZ, PT ;  /* 0x000000ffbd00720c */ /* 0x000fe20003f05270 */
[----:B------:R-:W-:Y:S05]  /*9b90*/  WARPSYNC.ALL ;  /* 0x0000000000007948 */ /* 0x000fea0003800000 */
[----:B------:R-:W-:Y:S01]  /*9ba0*/  R2UR UR4, R80 ;  /* 0x00000000500472ca */ /* 0x000fe200000e0000 */
[----:B------:R-:W-:Y:S01]  /*9bb0*/  BSSY.RECONVERGENT B0, `(.L_x_123) ;  /* 0x000011d000007945 */ /* 0x000fe20003800200 */
[----:B---3--:R-:W-:Y:S02]  /*9bc0*/  F2FP.F16.E4M3.UNPACK_B R11, R149 ;  /* 0x00000095ff0b723e */ /* 0x008fe400020006ff */
[----:B------:R-:W-:Y:S02]  /*9bd0*/  F2FP.F16.E4M3.UNPACK_B R10, R150 ;  /* 0x00000096ff0a723e */ /* 0x000fe400020006ff */
[----:B------:R-:W-:Y:S01]  /*9be0*/  F2FP.F16.E4M3.UNPACK_B R9, R151 ;  /* 0x00000097ff09723e */ /* 0x000fe200020006ff */
[--C-:B------:R-:W-:Y:S01]  /*9bf0*/  HADD2.F32 R83, -RZ, R11.reuse.H0_H0 ;  /* 0x2000000bff537230 */ /* 0x100fe20000004100 */
[----:B----4-:R-:W-:Y:S01]  /*9c00*/  F2FP.F16.E4M3.UNPACK_B R8, R152 ;  /* 0x00000098ff08723e */ /* 0x010fe200020006ff */
[----:B------:R-:W-:Y:S01]  /*9c10*/  HADD2.F32 R84, -RZ, R11.H1_H1 ;  /* 0x3000000bff547230 */ /* 0x000fe20000004100 */
[----:B------:R-:W-:Y:S01]  /*9c20*/  F2FP.F16.E4M3.UNPACK_B R7, R153 ;  /* 0x00000099ff07723e */ /* 0x000fe200020006ff */
[--C-:B------:R-:W-:Y:S01]  /*9c30*/  HADD2.F32 R87, -RZ, R10.reuse.H0_H0 ;  /* 0x2000000aff577230 */ /* 0x100fe20000004100 */
[----:B------:R-:W-:Y:S01]  /*9c40*/  F2FP.F16.E4M3.UNPACK_B R6, R154 ;  /* 0x0000009aff06723e */ /* 0x000fe200020006ff */
[----:B------:R-:W-:Y:S01]  /*9c50*/  HADD2.F32 R88, -RZ, R10.H1_H1 ;  /* 0x3000000aff587230 */ /* 0x000fe20000004100 */
[----:B------:R-:W-:Y:S01]  /*9c60*/  F2FP.F16.E4M3.UNPACK_B R5, R155 ;  /* 0x0000009bff05723e */ /* 0x000fe200020006ff */
[--C-:B------:R-:W-:Y:S01]  /*9c70*/  HADD2.F32 R91, -RZ, R9.reuse.H0_H0 ;  /* 0x20000009ff5b7230 */ /* 0x100fe20000004100 */
[----:B-1----:R-:W-:Y:S01]  /*9c80*/  F2FP.F16.E4M3.UNPACK_B R4, R156 ;  /* 0x0000009cff04723e */ /* 0x002fe200020006ff */
[----:B------:R-:W-:Y:S01]  /*9c90*/  HADD2.F32 R92, -RZ, R9.H1_H1 ;  /* 0x30000009ff5c7230 */ /* 0x000fe20000004100 */
[-C--:B------:R-:W-:Y:S01]  /*9ca0*/  F2FP.F16.E4M3.UNPACK_B R2, R148.reuse ;  /* 0x00000094ff02723e */ /* 0x080fe200020006ff */
[--C-:B------:R-:W-:Y:S01]  /*9cb0*/  HADD2.F32 R95, -RZ, R8.reuse.H0_H0 ;  /* 0x20000008ff5f7230 */ /* 0x100fe20000004100 */
[----:B------:R-:W-:Y:S01]  /*9cc0*/  F2FP.F16.E4M3.UNPACK_B R148, R148.H1 ;  /* 0x00000094ff94723e */ /* 0x000fe200030006ff */
[----:B------:R-:W-:Y:S01]  /*9cd0*/  HADD2.F32 R97, -RZ, R8.H1_H1 ;  /* 0x30000008ff617230 */ /* 0x000fe20000004100 */
[----:B------:R-:W-:Y:S01]  /*9ce0*/  F2FP.F16.E4M3.UNPACK_B R149, R149.H1 ;  /* 0x00000095ff95723e */ /* 0x000fe200030006ff */
[--C-:B------:R-:W-:Y:S01]  /*9cf0*/  HADD2.F32 R98, -RZ, R7.reuse.H0_H0 ;  /* 0x20000007ff627230 */ /* 0x100fe20000004100 */
[----:B------:R-:W-:Y:S01]  /*9d00*/  F2FP.F16.E4M3.UNPACK_B R150, R150.H1 ;  /* 0x00000096ff96723e */ /* 0x000fe200030006ff */
[----:B------:R-:W-:Y:S01]  /*9d10*/  HADD2.F32 R101, -RZ, R7.H1_H1 ;  /* 0x30000007ff657230 */ /* 0x000fe20000004100 */
[----:B------:R-:W-:Y:S01]  /*9d20*/  F2FP.F16.E4M3.UNPACK_B R151, R151.H1 ;  /* 0x00000097ff97723e */ /* 0x000fe200030006ff */
[--C-:B------:R-:W-:Y:S01]  /*9d30*/  HADD2.F32 R102, -RZ, R6.reuse.H0_H0 ;  /* 0x20000006ff667230 */ /* 0x100fe20000004100 */
[----:B------:R-:W-:Y:S01]  /*9d40*/  F2FP.F16.E4M3.UNPACK_B R138, R163 ;  /* 0x000000a3ff8a723e */ /* 0x000fe200020006ff */
[----:B------:R-:W-:Y:S01]  /*9d50*/  HADD2.F32 R105, -RZ, R6.H1_H1 ;  /* 0x30000006ff697230 */ /* 0x000fe20000004100 */
[----:B------:R-:W-:Y:S01]  /*9d60*/  R2UR UR5, R193 ;  /* 0x00000000c10572ca */ /* 0x000fe200000e0000 */
[--C-:B------:R-:W-:Y:S01]  /*9d70*/  HADD2.F32 R106, -RZ, R5.reuse.H0_H0 ;  /* 0x20000005ff6a7230 */ /* 0x100fe20000004100 */
[----:B------:R-:W-:Y:S01]  /*9d80*/  F2FP.F16.E4M3.UNPACK_B R116, R157 ;  /* 0x0000009dff74723e */ /* 0x000fe200020006ff */
[----:B------:R-:W-:Y:S01]  /*9d90*/  HADD2.F32 R109, -RZ, R5.H1_H1 ;  /* 0x30000005ff6d7230 */ /* 0x000fe20000004100 */
[----:B------:R-:W-:Y:S01]  /*9da0*/  F2FP.F16.E4M3.UNPACK_B R120, R158 ;  /* 0x0000009eff78723e */ /* 0x000fe200020006ff */
[--C-:B------:R-:W-:Y:S01]  /*9db0*/  HADD2.F32 R110, -RZ, R4.reuse.H0_H0 ;  /* 0x20000004ff6e7230 */ /* 0x100fe20000004100 */
[----:B------:R-:W-:Y:S01]  /*9dc0*/  F2FP.F16.E4M3.UNPACK_B R124, R159 ;  /* 0x0000009fff7c723e */ /* 0x000fe200020006ff */
[----:B------:R-:W-:Y:S01]  /*9dd0*/  HADD2.F32 R113, -RZ, R4.H1_H1 ;  /* 0x30000004ff717230 */ /* 0x000fe20000004100 */
[----:B------:R-:W-:Y:S01]  /*9de0*/  F2FP.F16.E4M3.UNPACK_B R128, R160 ;  /* 0x000000a0ff80723e */ /* 0x000fe200020006ff */
[----:B------:R-:W1:Y:S01]  /*9df0*/  LDTM.x64 R4, tmem[UR4+0xc0] ;  /* 0x0000c004000479ee */ /* 0x000e620008340000 */
[--C-:B------:R-:W-:Y:S01]  /*9e00*/  HADD2.F32 R0, -RZ, R2.reuse.H0_H0 ;  /* 0x20000002ff007230 */ /* 0x100fe20000004100 */
[----:B------:R-:W-:Y:S01]  /*9e10*/  NOP ;  /* 0x0000000000007918 */ /* 0x000fe20000000000 */
[----:B------:R-:W-:Y:S01]  /*9e20*/  HADD2.F32 R2, -RZ, R2.H1_H1 ;  /* 0x30000002ff027230 */ /* 0x000fe20000004100 */
[----:B------:R-:W-:Y:S01]  /*9e30*/  UIADD3 UR5, UPT, UPT, UR5, 0xc0, URZ ;  /* 0x000000c005057890 */ /* 0x000fe2000fffe0ff */
[--C-:B------:R-:W-:Y:S01]  /*9e40*/  HADD2.F32 R86, -RZ, R149.reuse.H1_H1 ;  /* 0x30000095ff567230 */ /* 0x100fe20000004100 */
[----:B------:R-:W-:Y:S01]  /*9e50*/  F2FP.F16.E4M3.UNPACK_B R132, R161 ;  /* 0x000000a1ff84723e */ /* 0x000fe200020006ff */
[--C-:B------:R-:W-:Y:S01]  /*9e60*/  HADD2.F32 R114, -RZ, R116.reuse.H0_H0 ;  /* 0x20000074ff727230 */ /* 0x100fe20000004100 */
[----:B------:R-:W-:Y:S01]  /*9e70*/  UPRMT UR5, UR37, 0x654, UR5 ;  /* 0x0000065425057896 */ /* 0x000fe20008000005 */
[----:B------:R-:W-:Y:S01]  /*9e80*/  HADD2.F32 R117, -RZ, R116.H1_H1 ;  /* 0x30000074ff757230 */ /* 0x000fe20000004100 */
[----:B------:R-:W-:Y:S01]  /*9e90*/  F2FP.F16.E4M3.UNPACK_B R136, R162 ;  /* 0x000000a2ff88723e */ /* 0x000fe200020006ff */
[--C-:B------:R-:W-:Y:S01]  /*9ea0*/  HADD2.F32 R118, -RZ, R120.reuse.H0_H0 ;  /* 0x20000078ff767230 */ /* 0x100fe20000004100 */
[----:B------:R-:W-:Y:S01]  /*9eb0*/  F2FP.F16.E4M3.UNPACK_B R152, R152.H1 ;  /* 0x00000098ff98723e */ /* 0x000fe200030006ff */
[----:B------:R-:W-:Y:S01]  /*9ec0*/  HADD2.F32 R121, -RZ, R120.H1_H1 ;  /* 0x30000078ff797230 */ /* 0x000fe20000004100 */
[----:B------:R-:W-:Y:S01]  /*9ed0*/  F2FP.F16.E4M3.UNPACK_B R153, R153.H1 ;  /* 0x00000099ff99723e */ /* 0x000fe200030006ff */
[--C-:B------:R-:W-:Y:S01]  /*9ee0*/  HADD2.F32 R122, -RZ, R124.reuse.H0_H0 ;  /* 0x2000007cff7a7230 */ /* 0x100fe20000004100 */
[----:B------:R-:W-:Y:S01]  /*9ef0*/  F2FP.F16.E4M3.UNPACK_B R154, R154.H1 ;  /* 0x0000009aff9a723e */ /* 0x000fe200030006ff */
[----:B-1----:R-:W-:Y:S01]  /*9f00*/  SYNCS.ARRIVE.TRANS64.RED.A1T0 RZ, [UR5], RZ ;  /* 0x000000ffffff79a7 */ /* 0x002fe20008100405 */
[----:B------:R-:W-:Y:S01]  /*9f10*/  HADD2.F32 R125, -RZ, R124.H1_H1 ;  /* 0x3000007cff7d7230 */ /* 0x000fe20000004100 */
[----:B------:R-:W-:Y:S01]  /*9f20*/  F2FP.F16.E4M3.UNPACK_B R155, R155.H1 ;  /* 0x0000009bff9b723e */ /* 0x000fe200030006ff */
[--C-:B------:R-:W-:Y:S01]  /*9f30*/  HADD2.F32 R126, -RZ, R128.reuse.H0_H0 ;  /* 0x20000080ff7e7230 */ /* 0x100fe20000004100 */
[----:B------:R-:W-:Y:S01]  /*9f40*/  F2FP.F16.E4M3.UNPACK_B R156, R156.H1 ;  /* 0x0000009cff9c723e */ /* 0x000fe200030006ff */
[----:B------:R-:W-:Y:S01]  /*9f50*/  HADD2.F32 R129, -RZ, R128.H1_H1 ;  /* 0x30000080ff817230 */ /* 0x000fe20000004100 */
[----:B------:R-:W-:Y:S01]  /*9f60*/  F2FP.F16.E4M3.UNPACK_B R157, R157.H1 ;  /* 0x0000009dff9d723e */ /* 0x000fe200030006ff */
[C---:B------:R-:W-:Y:S01]  /*9f70*/  FMUL R4, R78.reuse, R4 ;  /* 0x000000044e047220 */ /* 0x040fe20000400000 */
[C---:B------:R-:W-:Y:S01]  /*9f80*/  FMUL R5, R78.reuse, R5 ;  /* 0x000000054e057220 */ /* 0x040fe20000400000 */
[----:B------:R-:W-:Y:S02]  /*9f90*/  HADD2.F32 R3, -RZ, R148.H0_H0 ;  /* 0x20000094ff037230 */ /* 0x000fe40000004100 */
        /* <DEDUP_REMOVED lines=11> */
[----:B------:R-:W-:Y:S02]  /*a050*/  HADD2.F32 R130, -RZ, R132.H0_H0 ;  /* 0x20000084ff827230 */ /* 0x000fe40000004100 */
[C---:B------:R-:W-:Y:S01]  /*a060*/  FMUL R6, R78.reuse, R6 ;  /* 0x000000064e067220 */ /* 0x040fe20000400000 */
[----:B------:R-:W-:Y:S02]  /*a070*/  HADD2.F32 R82, -RZ, R148.H1_H1 ;  /* 0x30000094ff527230 */ /* 0x000fe40000004100 */
[C---:B------:R-:W-:Y:S01]  /*a080*/  FMUL R7, R78.reuse, R7 ;  /* 0x000000074e077220 */ /* 0x040fe20000400000 */
[----:B------:R-:W-:Y:S02]  /*a090*/  HADD2.F32 R85, -RZ, R149.H0_H0 ;  /* 0x20000095ff557230 */ /* 0x000fe40000004100 */
[C---:B------:R-:W-:Y:S01]  /*a0a0*/  FFMA R6, R81.reuse, R3, R6 ;  /* 0x0000000351067223 */ /* 0x040fe20000000006 */
[----:B------:R-:W-:Y:S02]  /*a0b0*/  HADD2.F32 R133, -RZ, R132.H1_H1 ;  /* 0x30000084ff857230 */ /* 0x000fe40000004100 */
[C---:B------:R-:W-:Y:S01]  /*a0c0*/  FFMA R7, R81.reuse, R82, R7 ;  /* 0x0000005251077223 */ /* 0x040fe20000000007 */
[C---:B------:R-:W-:Y:S01]  /*a0d0*/  FFMA R8, R81.reuse, R83, R8 ;  /* 0x0000005351087223 */ /* 0x040fe20000000008 */
[C---:B------:R-:W-:Y:S01]  /*a0e0*/  FFMA R9, R81.reuse, R84, R9 ;  /* 0x0000005451097223 */ /* 0x040fe20000000009 */
[--C-:B------:R-:W-:Y:S02]  /*a0f0*/  HADD2.F32 R82, -RZ, R138.reuse.H0_H0 ;  /* 0x2000008aff527230 */ /* 0x100fe40000004100 */
[C---:B------:R-:W-:Y:S01]  /*a100*/  FMUL R10, R78.reuse, R10 ;  /* 0x0000000a4e0a7220 */ /* 0x040fe20000400000 */
[----:B------:R-:W-:Y:S02]  /*a110*/  HADD2.F32 R83, -RZ, R138.H1_H1 ;  /* 0x3000008aff537230 */ /* 0x000fe40000004100 */
[C---:B------:R-:W-:Y:S01]  /*a120*/  FMUL R11, R78.reuse, R11 ;  /* 0x0000000b4e0b7220 */ /* 0x040fe20000400000 */
[----:B------:R-:W-:Y:S02]  /*a130*/  HADD2.F32 R89, -RZ, R150.H0_H0 ;  /* 0x20000096ff597230 */ /* 0x000fe40000004100 */
[C---:B------:R-:W-:Y:S01]  /*a140*/  FFMA R10, R81.reuse, R85, R10 ;  /* 0x00000055510a7223 */ /* 0x040fe2000000000a */
[--C-:B------:R-:W-:Y:S02]  /*a150*/  HADD2.F32 R134, -RZ, R136.reuse.H0_H0 ;  /* 0x20000088ff867230 */ /* 0x100fe40000004100 */
[C---:B------:R-:W-:Y:S01]  /*a160*/  FFMA R11, R81.reuse, R86, R11 ;  /* 0x00000056510b7223 */ /* 0x040fe2000000000b */
[C---:B------:R-:W-:Y:S01]  /*a170*/  FFMA R12, R81.reuse, R87, R12 ;  /* 0x00000057510c7223 */ /* 0x040fe2000000000c */
[----:B------:R-:W-:Y:S01]  /*a180*/  FFMA R13, R81, R88, R13 ;  /* 0x00000058510d7223 */ /* 0x000fe2000000000d */
[----:B------:R-:W-:Y:S01]  /*a190*/  F2FP.SATFINITE.E4M3.F32.PACK_AB_MERGE_C R86, R7, R6, RZ ;  /* 0x000000060756723e */ /* 0x000fe200048070ff */
[C---:B------:R-:W-:Y:S01]  /*a1a0*/  FMUL R7, R78.reuse, R24 ;  /* 0x000000184e077220 */ /* 0x040fe20000400000 */
[----:B------:R-:W-:Y:S01]  /*a1b0*/  F2FP.SATFINITE.E4M3.F32.PACK_AB_MERGE_C R138, R11, R10, RZ ;  /* 0x0000000a0b8a723e */ /* 0x000fe200048070ff */
[C---:B------:R-:W-:Y:S01]  /*a1c0*/  FMUL R10, R78.reuse, R25 ;  /* 0x000000194e0a7220 */ /* 0x040fe20000400000 */
[C---:B------:R-:W-:Y:S01]  /*a1d0*/  FMUL R25, R78.reuse, R32 ;  /* 0x000000204e197220 */ /* 0x040fe20000400000 */
[----:B------:R-:W-:Y:S02]  /*a1e0*/  HADD2.F32 R137, -RZ, R136.H1_H1 ;  /* 0x30000088ff897230 */ /* 0x000fe40000004100 */
[C---:B------:R-:W-:Y:S01]  /*a1f0*/  FMUL R14, R78.reuse, R14 ;  /* 0x0000000e4e0e7220 */ /* 0x040fe20000400000 */
[----:B------:R-:W-:Y:S02]  /*a200*/  HADD2.F32 R90, -RZ, R150.H1_H1 ;  /* 0x30000096ff5a7230 */ /* 0x000fe40000004100 */
[C---:B------:R-:W-:Y:S01]  /*a210*/  FMUL R15, R78.reuse, R15 ;  /* 0x0000000f4e0f7220 */ /* 0x040fe20000400000 */
[--C-:B------:R-:W-:Y:S02]  /*a220*/  HADD2.F32 R93, -RZ, R151.reuse.H0_H0 ;  /* 0x20000097ff5d7230 */ /* 0x100fe40000004100 */
[C---:B------:R-:W-:Y:S01]  /*a230*/  FFMA R14, R81.reuse, R89, R14 ;  /* 0x00000059510e7223 */ /* 0x040fe2000000000e */
[----:B------:R-:W-:Y:S02]  /*a240*/  HADD2.F32 R94, -RZ, R151.H1_H1 ;  /* 0x30000097ff5e7230 */ /* 0x000fe40000004100 */
[C---:B------:R-:W-:Y:S01]  /*a250*/  FFMA R15, R81.reuse, R90, R15 ;  /* 0x0000005a510f7223 */ /* 0x040fe2000000000f */
[C---:B------:R-:W-:Y:S01]  /*a260*/  FFMA R16, R81.reuse, R91, R16 ;  /* 0x0000005b51107223 */ /* 0x040fe20000000010 */
[----:B------:R-:W-:Y:S01]  /*a270*/  FFMA R17, R81, R92, R17 ;  /* 0x0000005c51117223 */ /* 0x000fe20000000011 */
[C---:B------:R-:W-:Y:S01]  /*a280*/  FMUL R18, R78.reuse, R18 ;  /* 0x000000124e127220 */ /* 0x040fe20000400000 */
[C---:B------:R-:W-:Y:S01]  /*a290*/  FMUL R19, R78.reuse, R19 ;  /* 0x000000134e137220 */ /* 0x040fe20000400000 */
[--C-:B------:R-:W-:Y:S01]  /*a2a0*/  HADD2.F32 R96, -RZ, R152.reuse.H0_H0 ;  /* 0x20000098ff607230 */ /* 0x100fe20000004100 */
[----:B------:R-:W-:Y:S01]  /*a2b0*/  F2FP.SATFINITE.E4M3.F32.PACK_AB_MERGE_C R14, R15, R14, RZ ;  /* 0x0000000e0f0e723e */ /* 0x000fe200048070ff */
[C---:B------:R-:W-:Y:S01]  /*a2c0*/  FFMA R18, R81.reuse, R93, R18 ;  /* 0x0000005d51127223 */ /* 0x040fe20000000012 */
[C---:B------:R-:W-:Y:S01]  /*a2d0*/  FFMA R19, R81.reuse, R94, R19 ;  /* 0x0000005e51137223 */ /* 0x040fe20000000013 */
[C---:B------:R-:W-:Y:S01]  /*a2e0*/  FFMA R0, R81.reuse, R95, R0 ;  /* 0x0000005f51007223 */ /* 0x040fe20000000000 */
[----:B------:R-:W-:Y:S01]  /*a2f0*/  FFMA R2, R81, R97, R2 ;  /* 0x0000006151027223 */ /* 0x000fe20000000002 */
[----:B------:R-:W-:Y:S02]  /*a300*/  HADD2.F32 R99, -RZ, R152.H1_H1 ;  /* 0x30000098ff637230 */ /* 0x000fe40000004100 */
[C---:B------:R-:W-:Y:S01]  /*a310*/  FMUL R3, R78.reuse, R22 ;  /* 0x000000164e037220 */ /* 0x040fe20000400000 */
[----:B------:R-:W-:Y:S01]  /*a320*/  F2FP.SATFINITE.E4M3.F32.PACK_AB_MERGE_C R18, R19, R18, RZ ;  /* 0x000000121312723e */ /* 0x000fe200048070ff */
[C---:B------:R-:W-:Y:S01]  /*a330*/  FMUL R22, R78.reuse, R29 ;  /* 0x0000001d4e167220 */ /* 0x040fe20000400000 */
[C---:B------:R-:W-:Y:S01]  /*a340*/  FMUL R29, R78.reuse, R36 ;  /* 0x000000244e1d7220 */ /* 0x040fe20000400000 */
[C---:B------:R-:W-:Y:S01]  /*a350*/  FFMA R3, R81.reuse, R96, R3 ;  /* 0x0000006051037223 */ /* 0x040fe20000000003 */
[C---:B------:R-:W-:Y:S01]  /*a360*/  FMUL R6, R78.reuse, R23 ;  /* 0x000000174e067220 */ /* 0x040fe20000400000 */
[--C-:B------:R-:W-:Y:S02]  /*a370*/  HADD2.F32 R100, -RZ, R153.reuse.H0_H0 ;  /* 0x20000099ff647230 */ /* 0x100fe40000004100 */
[C---:B------:R-:W-:Y:S01]  /*a380*/  FMUL R11, R78.reuse, R26 ;  /* 0x0000001a4e0b7220 */ /* 0x040fe20000400000 */
[----:B------:R-:W-:Y:S02]  /*a390*/  HADD2.F32 R103, -RZ, R153.H1_H1 ;  /* 0x30000099ff677230 */ /* 0x000fe40000004100 */
[C---:B------:R-:W-:Y:S01]  /*a3a0*/  FFMA R6, R81.reuse, R99, R6 ;  /* 0x0000006351067223 */ /* 0x040fe20000000006 */
[C---:B------:R-:W-:Y:S01]  /*a3b0*/  FFMA R7, R81.reuse, R98, R7 ;  /* 0x0000006251077223 */ /* 0x040fe20000000007 */
[C---:B------:R-:W-:Y:S01]  /*a3c0*/  FFMA R10, R81.reuse, R101, R10 ;  /* 0x00000065510a7223 */ /* 0x040fe2000000000a */
[C---:B------:R-:W-:Y:S01]  /*a3d0*/  FFMA R11, R81.reuse, R100, R11 ;  /* 0x00000064510b7223 */ /* 0x040fe2000000000b */
[----:B------:R-:W-:Y:S01]  /*a3e0*/  FMUL R26, R78, R33 ;  /* 0x000000214e1a7220 */ /* 0x000fe20000400000 */
[----:B------:R-:W-:Y:S01]  /*a3f0*/  F2FP.SATFINITE.E4M3.F32.PACK_AB_MERGE_C R3, R6, R3, RZ ;  /* 0x000000030603723e */ /* 0x000fe200048070ff */
[C---:B------:R-:W-:Y:S01]  /*a400*/  FMUL R33, R78.reuse, R40 ;  /* 0x000000284e217220 */ /* 0x040fe20000400000 */
        /* <DEDUP_REMOVED lines=8> */
[C---:B------:R-:W-:Y:S01]  /*a490*/  FMUL R30, R78.reuse, R37 ;  /* 0x000000254e1e7220 */ /* 0x040fe20000400000 */
[C---:B------:R-:W-:Y:S01]  /*a4a0*/  FMUL R37, R78.reuse, R44 ;  /* 0x0000002c4e257220 */ /* 0x040fe20000400000 */
[C---:B------:R-:W-:Y:S01]  /*a4b0*/  FMUL R24, R78.reuse, R31 ;  /* 0x0000001f4e187220 */ /* 0x040fe20000400000 */
[----:B------:R-:W-:Y:S01]  /*a4c0*/  F2FP.F16.E4M3.UNPACK_B R158, R158.H1 ;  /* 0x0000009eff9e723e */ /* 0x000fe200030006ff */
[--C-:B------:R-:W-:Y:S02]  /*a4d0*/  HADD2.F32 R108, -RZ, R155.reuse.H0_H0 ;  /* 0x2000009bff6c7230 */ /* 0x100fe40000004100 */
[----:B------:R-:W-:Y:S01]  /*a4e0*/  FMUL R27, R78, R34 ;  /* 0x000000224e1b7220 */ /* 0x000fe20000400000 */
[----:B------:R-:W-:Y:S02]  /*a4f0*/  HADD2.F32 R111, -RZ, R155.H1_H1 ;  /* 0x3000009bff6f7230 */ /* 0x000fe40000004100 */
[C---:B------:R-:W-:Y:S01]  /*a500*/  FFMA R24, R81.reuse, R107, R24 ;  /* 0x0000006b51187223 */ /* 0x040fe20000000018 */
[----:B------:R-:W-:Y:S01]  /*a510*/  F2FP.F16.E4M3.UNPACK_B R159, R159.H1 ;  /* 0x0000009fff9f723e */ /* 0x000fe200030006ff */
[C---:B------:R-:W-:Y:S01]  /*a520*/  FFMA R25, R81.reuse, R106, R25 ;  /* 0x0000006a51197223 */ /* 0x040fe20000000019 */
[C---:B------:R-:W-:Y:S01]  /*a530*/  FFMA R26, R81.reuse, R109, R26 ;  /* 0x0000006d511a7223 */ /* 0x040fe2000000001a */
[----:B------:R-:W-:Y:S01]  /*a540*/  F2FP.F16.E4M3.UNPACK_B R160, R160.H1 ;  /* 0x000000a0ffa0723e */ /* 0x000fe200030006ff */
[C---:B------:R-:W-:Y:S01]  /*a550*/  FFMA R27, R81.reuse, R108, R27 ;  /* 0x0000006c511b7223 */ /* 0x040fe2000000001b */
[----:B------:R-:W-:Y:S01]  /*a560*/  F2FP.SATFINITE.E4M3.F32.PACK_AB_MERGE_C R6, R24, R23, RZ ;  /* 0x000000171806723e */ /* 0x000fe200048070ff */
[C---:B------:R-:W-:Y:S01]  /*a570*/  FMUL R34, R78.reuse, R41 ;  /* 0x000000294e227220 */ /* 0x040fe20000400000 */
[C---:B------:R-:W-:Y:S01]  /*a580*/  FMUL R41, R78.reuse, R48 ;  /* 0x000000304e297220 */ /* 0x040fe20000400000 */
[----:B------:R-:W-:Y:S01]  /*a590*/  FMUL R28, R78, R35 ;  /* 0x000000234e1c7220 */ /* 0x000fe20000400000 */
[----:B------:R-:W-:Y:S01]  /*a5a0*/  F2FP.F16.E4M3.UNPACK_B R161, R161.H1 ;  /* 0x000000a1ffa1723e */ /* 0x000fe200030006ff */
[--C-:B------:R-:W-:Y:S01]  /*a5b0*/  HADD2.F32 R112, -RZ, R156.reuse.H0_H0 ;  /* 0x2000009cff707230 */ /* 0x100fe20000004100 */
[----:B------:R-:W-:Y:S01]  /*a5c0*/  F2FP.SATFINITE.E4M3.F32.PACK_AB_MERGE_C R6, R22, R21, R6 ;  /* 0x000000151606723e */ /* 0x000fe20004807006 */
[C---:B------:R-:W-:Y:S01]  /*a5d0*/  FFMA R28, R81.reuse, R111, R28 ;  /* 0x0000006f511c7223 */ /* 0x040fe2000000001c */
[C---:B------:R-:W-:Y:S01]  /*a5e0*/  FFMA R29, R81.reuse, R110, R29 ;  /* 0x0000006e511d7223 */ /* 0x040fe2000000001d */
[C---:B------:R-:W-:Y:S01]  /*a5f0*/  FFMA R30, R81.reuse, R113, R30 ;  /* 0x00000071511e7223 */ /* 0x040fe2000000001e */
[----:B------:R-:W-:Y:S02]  /*a600*/  HADD2.F32 R115, -RZ, R156.H1_H1 ;  /* 0x3000009cff737230 */ /* 0x000fe40000004100 */
[C---:B------:R-:W-:Y:S01]  /*a610*/  FMUL R31, R78.reuse, R38 ;  /* 0x000000264e1f7220 */ /* 0x040fe20000400000 */
[----:B------:R-:W-:Y:S01]  /*a620*/  F2FP.F16.E4M3.UNPACK_B R162, R162.H1 ;  /* 0x000000a2ffa2723e */ /* 0x000fe200030006ff */
[C---:B------:R-:W-:Y:S01]  /*a630*/  FMUL R38, R78.reuse, R45 ;  /* 0x0000002d4e267220 */ /* 0x040fe20000400000 */
[C---:B------:R-:W-:Y:S01]  /*a640*/  FMUL R45, R78.reuse, R52 ;  /* 0x000000344e2d7220 */ /* 0x040fe20000400000 */
[----:B------:R-:W-:Y:S01]  /*a650*/  F2FP.F16.E4M3.UNPACK_B R163, R163.H1 ;  /* 0x000000a3ffa3723e */ /* 0x000fe200030006ff */
[----:B------:R-:W-:Y:S01]  /*a660*/  FFMA R31, R81, R112, R31 ;  /* 0x00000070511f7223 */ /* 0x000fe2000000001f */
[----:B------:R-:W-:Y:S01]  /*a670*/  FMUL R52, R78, R59 ;  /* 0x0000003b4e347220 */ /* 0x000fe20000400000 */
[----:B------:R-:W-:Y:S01]  /*a680*/  IADD3 R76, PT, PT, R76, 0x1, RZ ;  /* 0x000000014c4c7810 */ /* 0x000fe20007ffe0ff */
[C---:B------:R-:W-:Y:S01]  /*a690*/  FMUL R59, R78.reuse, R66 ;  /* 0x000000424e3b7220 */ /* 0x040fe20000400000 */
[----:B------:R-:W-:Y:S01]  /*a6a0*/  F2FP.SATFINITE.E4M3.F32.PACK_AB_MERGE_C R66, R13, R12, R14 ;  /* 0x0000000c0d42723e */ /* 0x000fe2000480700e */
[C---:B------:R-:W-:Y:S01]  /*a6b0*/  FMUL R32, R78.reuse, R39 ;  /* 0x000000274e207220 */ /* 0x040fe20000400000 */
[--C-:B------:R-:W-:Y:S02]  /*a6c0*/  HADD2.F32 R116, -RZ, R157.reuse.H0_H0 ;  /* 0x2000009dff747230 */ /* 0x100fe40000004100 */
[C---:B------:R-:W-:Y:S01]  /*a6d0*/  FMUL R35, R78.reuse, R42 ;  /* 0x0000002a4e237220 */ /* 0x040fe20000400000 */
[----:B------:R-:W-:Y:S02]  /*a6e0*/  HADD2.F32 R119, -RZ, R157.H1_H1 ;  /* 0x3000009dff777230 */ /* 0x000fe40000004100 */
[C---:B------:R-:W-:Y:S01]  /*a6f0*/  FFMA R32, R81.reuse, R115, R32 ;  /* 0x0000007351207223 */ /* 0x040fe20000000020 */
[----:B------:R-:W-:Y:S01]  /*a700*/  FMUL R36, R78, R43 ;  /* 0x0000002b4e247220 */ /* 0x000fe20000400000 */
[C---:B------:R-:W-:Y:S01]  /*a710*/  FFMA R33, R81.reuse, R114, R33 ;  /* 0x0000007251217223 */ /* 0x040fe20000000021 */
[C---:B------:R-:W-:Y:S01]  /*a720*/  FFMA R34, R81.reuse, R117, R34 ;  /* 0x0000007551227223 */ /* 0x040fe20000000022 */
[--C-:B------:R-:W-:Y:S01]  /*a730*/  HADD2.F32 R120, -RZ, R158.reuse.H0_H0 ;  /* 0x2000009eff787230 */ /* 0x100fe20000004100 */
[----:B------:R-:W-:Y:S01]  /*a740*/  F2FP.SATFINITE.E4M3.F32.PACK_AB_MERGE_C R32, R32, R31, RZ ;  /* 0x0000001f2020723e */ /* 0x000fe200048070ff */
[C---:B------:R-:W-:Y:S01]  /*a750*/  FFMA R35, R81.reuse, R116, R35 ;  /* 0x0000007451237223 */ /* 0x040fe20000000023 */
[----:B------:R-:W-:Y:S02]  /*a760*/  HADD2.F32 R123, -RZ, R158.H1_H1 ;  /* 0x3000009eff7b7230 */ /* 0x000fe40000004100 */
[----:B------:R-:W-:Y:S01]  /*a770*/  FMUL R39, R78, R46 ;  /* 0x0000002e4e277220 */ /* 0x000fe20000400000 */
[----:B------:R-:W-:Y:S01]  /*a780*/  F2FP.SATFINITE.E4M3.F32.PACK_AB_MERGE_C R32, R30, R29, R32 ;  /* 0x0000001d1e20723e */ /* 0x000fe20004807020 */
[C---:B------:R-:W-:Y:S01]  /*a790*/  FFMA R36, R81.reuse, R119, R36 ;  /* 0x0000007751247223 */ /* 0x040fe20000000024 */
[C---:B------:R-:W-:Y:S01]  /*a7a0*/  FMUL R40, R78.reuse, R47 ;  /* 0x0000002f4e287220 */ /* 0x040fe20000400000 */
[C---:B------:R-:W-:Y:S01]  /*a7b0*/  FFMA R37, R81.reuse, R118, R37 ;  /* 0x0000007651257223 */ /* 0x040fe20000000025 */
[C---:B------:R-:W-:Y:S01]  /*a7c0*/  FFMA R38, R81.reuse, R121, R38 ;  /* 0x0000007951267223 */ /* 0x040fe20000000026 */
[C---:B------:R-:W-:Y:S01]  /*a7d0*/  FMUL R42, R78.reuse, R49 ;  /* 0x000000314e2a7220 */ /* 0x040fe20000400000 */
        /* <DEDUP_REMOVED lines=8> */
[C---:B------:R-:W-:Y:S01]  /*a860*/  FMUL R57, R78.reuse, R64 ;  /* 0x000000404e397220 */ /* 0x040fe20000400000 */
[----:B------:R-:W-:Y:S01]  /*a870*/  FFMA R42, R81, R125, R42 ;  /* 0x0000007d512a7223 */ /* 0x000fe2000000002a */
[C---:B------:R-:W-:Y:S01]  /*a880*/  FMUL R46, R78.reuse, R53 ;  /* 0x000000354e2e7220 */ /* 0x040fe20000400000 */
[--C-:B------:R-:W-:Y:S01]  /*a890*/  HADD2.F32 R128, -RZ, R160.reuse.H0_H0 ;  /* 0x200000a0ff807230 */ /* 0x100fe20000004100 */
[----:B------:R-:W-:Y:S01]  /*a8a0*/  F2FP.SATFINITE.E4M3.F32.PACK_AB_MERGE_C R64, R5, R4, R86 ;  /* 0x000000040540723e */ /* 0x000fe20004807056 */
[C---:B------:R-:W-:Y:S01]  /*a8b0*/  FMUL R51, R78.reuse, R58 ;  /* 0x0000003a4e337220 */ /* 0x040fe20000400000 */
[C---:B------:R-:W-:Y:S01]  /*a8c0*/  FMUL R53, R78.reuse, R60 ;  /* 0x0000003c4e357220 */ /* 0x040fe20000400000 */
[C---:B------:R-:W-:Y:S01]  /*a8d0*/  FFMA R43, R81.reuse, R124, R43 ;  /* 0x0000007c512b7223 */ /* 0x040fe2000000002b */
[----:B------:R-:W-:Y:S02]  /*a8e0*/  HADD2.F32 R131, -RZ, R160.H1_H1 ;  /* 0x300000a0ff837230 */ /* 0x000fe40000004100 */
[C---:B------:R-:W-:Y:S01]  /*a8f0*/  FMUL R47, R78.reuse, R54 ;  /* 0x000000364e2f7220 */ /* 0x040fe20000400000 */
[C---:B------:R-:W-:Y:S01]  /*a900*/  FMUL R58, R78.reuse, R65 ;  /* 0x000000414e3a7220 */ /* 0x040fe20000400000 */
[----:B------:R-:W-:Y:S01]  /*a910*/  FMUL R60, R78, R67 ;  /* 0x000000434e3c7220 */ /* 0x000fe20000400000 */
[----:B------:R-:W-:Y:S01]  /*a920*/  F2FP.SATFINITE.E4M3.F32.PACK_AB_MERGE_C R5, R20, R11, RZ ;  /* 0x0000000b1405723e */ /* 0x000fe200048070ff */
[----:B------:R-:W-:Y:S01]  /*a930*/  FFMA R44, R81, R127, R44 ;  /* 0x0000007f512c7223 */ /* 0x000fe2000000002c */
[C---:B------:R-:W-:Y:S01]  /*a940*/  FMUL R48, R78.reuse, R55 ;  /* 0x000000374e307220 */ /* 0x040fe20000400000 */
[----:B------:R-:W-:Y:S01]  /*a950*/  F2FP.SATFINITE.E4M3.F32.PACK_AB_MERGE_C R65, R9, R8, R138 ;  /* 0x000000080941723e */ /* 0x000fe2000480708a */
[----:B------:R-:W-:Y:S01]  /*a960*/  FFMA R45, R81, R126, R45 ;  /* 0x0000007e512d7223 */ /* 0x000fe2000000002d */
[----:B------:R-:W-:Y:S01]  /*a970*/  F2FP.SATFINITE.E4M3.F32.PACK_AB_MERGE_C R67, R17, R16, R18 ;  /* 0x000000101143723e */ /* 0x000fe20004807012 */
[----:B------:R-:W-:Y:S01]  /*a980*/  FMUL R49, R78, R56 ;  /* 0x000000384e317220 */ /* 0x000fe20000400000 */
[C---:B------:R-:W-:Y:S01]  /*a990*/  FFMA R46, R81.reuse, R129, R46 ;  /* 0x00000081512e7223 */ /* 0x040fe2000000002e */
[--C-:B------:R-:W-:Y:S02]  /*a9a0*/  HADD2.F32 R132, -RZ, R161.reuse.H0_H0 ;  /* 0x200000a1ff847230 */ /* 0x100fe40000004100 */
[C---:B------:R-:W-:Y:S01]  /*a9b0*/  FFMA R47, R81.reuse, R128, R47 ;  /* 0x00000080512f7223 */ /* 0x040fe2000000002f */
[----:B------:R1:W-:Y:S01]  /*a9c0*/  STS.128 [R172+UR49+0xa200], R64 ;  /* 0x00a20040ac007988 */ /* 0x0003e20008000c31 */
[----:B------:R-:W-:Y:S01]  /*a9d0*/  HADD2.F32 R135, -RZ, R161.H1_H1 ;  /* 0x300000a1ff877230 */ /* 0x000fe20000004100 */
[----:B------:R-:W-:Y:S01]  /*a9e0*/  F2FP.SATFINITE.E4M3.F32.PACK_AB_MERGE_C R5, R10, R7, R5 ;  /* 0x000000070a05723e */ /* 0x000fe20004807005 */
[C---:B------:R-:W-:Y:S01]  /*a9f0*/  FFMA R48, R81.reuse, R131, R48 ;  /* 0x0000008351307223 */ /* 0x040fe20000000030 */
[----:B------:R-:W-:Y:S01]  /*aa00*/  F2FP.SATFINITE.E4M3.F32.PACK_AB_MERGE_C R7, R28, R27, RZ ;  /* 0x0000001b1c07723e */ /* 0x000fe200048070ff */
        /* <DEDUP_REMOVED lines=8> */
[----:B------:R-:W-:Y:S01]  /*aa90*/  FMUL R56, R78, R63 ;  /* 0x0000003f4e387220 */ /* 0x000fe20000400000 */
[----:B------:R-:W-:Y:S01]  /*aaa0*/  F2FP.SATFINITE.E4M3.F32.PACK_AB_MERGE_C R4, R2, R0, R3 ;  /* 0x000000000204723e */ /* 0x000fe20004807003 */
[C---:B------:R-:W-:Y:S01]  /*aab0*/  FFMA R53, R81.reuse, R134, R53 ;  /* 0x0000008651357223 */ /* 0x040fe20000000035 */
[----:B------:R-:W-:Y:S01]  /*aac0*/  F2FP.SATFINITE.E4M3.F32.PACK_AB_MERGE_C R7, R26, R25, R7 ;  /* 0x000000191a07723e */ /* 0x000fe20004807007 */
[C---:B------:R-:W-:Y:S01]  /*aad0*/  FFMA R54, R81.reuse, R137, R54 ;  /* 0x0000008951367223 */ /* 0x040fe20000000036 */
[--C-:B------:R-:W-:Y:S02]  /*aae0*/  HADD2.F32 R84, -RZ, R163.reuse.H0_H0 ;  /* 0x200000a3ff547230 */ /* 0x100fe40000004100 */
[C---:B------:R-:W-:Y:S01]  /*aaf0*/  FFMA R55, R81.reuse, R136, R55 ;  /* 0x0000008851377223 */ /* 0x040fe20000000037 */
[----:B------:R-:W-:Y:S01]  /*ab00*/  HADD2.F32 R85, -RZ, R163.H1_H1 ;  /* 0x300000a3ff557230 */ /* 0x000fe20000004100 */
[----:B------:R1:W-:Y:S01]  /*ab10*/  STS.128 [R192+0xa010], R4 ;  /* 0x00a01004c0007388 */ /* 0x0003e20000000c00 */
[----:B------:R-:W-:Y:S01]  /*ab20*/  F2FP.SATFINITE.E4M3.F32.PACK_AB_MERGE_C R35, R36, R35, RZ ;  /* 0x000000232423723e */ /* 0x000fe200048070ff */
[C---:B------:R-:W-:Y:S01]  /*ab30*/  FFMA R56, R81.reuse, R139, R56 ;  /* 0x0000008b51387223 */ /* 0x040fe20000000038 */
[----:B------:R-:W-:Y:S01]  /*ab40*/  F2FP.SATFINITE.E4M3.F32.PACK_AB_MERGE_C R39, R40, R39, RZ ;  /* 0x000000272827723e */ /* 0x000fe200048070ff */
[C---:B------:R-:W-:Y:S01]  /*ab50*/  FFMA R57, R81.reuse, R82, R57 ;  /* 0x0000005251397223 */ /* 0x040fe20000000039 */
[----:B------:R-:W-:Y:S01]  /*ab60*/  F2FP.SATFINITE.E4M3.F32.PACK_AB_MERGE_C R43, R44, R43, RZ ;  /* 0x0000002b2c2b723e */ /* 0x000fe200048070ff */
[C---:B------:R-:W-:Y:S01]  /*ab70*/  FFMA R58, R81.reuse, R83, R58 ;  /* 0x00000053513a7223 */ /* 0x040fe2000000003a */
[C---:B------:R-:W-:Y:S01]  /*ab80*/  FFMA R59, R81.reuse, R84, R59 ;  /* 0x00000054513b7223 */ /* 0x040fe2000000003b */
[----:B------:R-:W-:Y:S01]  /*ab90*/  F2FP.SATFINITE.E4M3.F32.PACK_AB_MERGE_C R33, R34, R33, R35 ;  /* 0x000000212221723e */ /* 0x000fe20004807023 */
        /* <DEDUP_REMOVED lines=11> */
[----:B------:R-:W-:Y:S05]  /*ac50*/  F2FP.SATFINITE.E4M3.F32.PACK_AB_MERGE_C R51, R58, R57, R59 ;  /* 0x000000393a33723e */ /* 0x000fea000480703b */
        /* <DEDUP_REMOVED lines=18> */
.L_x_124:
[----:B------:R-:W-:Y:S05]  /*ad80*/  BSYNC.RECONVERGENT B0 ;  /* 0x0000000000007941 */ /* 0x000fea0003800200 */
.L_x_123:
[----:B------:R-:W-:Y:S01]  /*ad90*/  BAR.SYNC.DEFER_BLOCKING 0x1, 0x80 ;  /* 0x0042000000007b1d */ /* 0x000fe20000010000 */
[----:B------:R-:W-:Y:S01]  /*ada0*/  ISETP.NE.AND P2, PT, R190, RZ, PT ;  /* 0x000000ffbe00720c */ /* 0x000fe20003f45270 */
[----:B------:R-:W-:Y:S01]  /*adb0*/  IMAD.IADD R20, R75, 0x1, R147 ;  /* 0x000000014b147824 */ /* 0x000fe200078e0293 */
[----:B------:R-:W-:Y:S01]  /*adc0*/  ISETP.NE.AND P0, PT, R191, 0x2, PT ;  /* 0x00000002bf00780c */ /* 0x000fe20003f05270 */
[----:B------:R-:W-:Y:S01]  /*add0*/  IMAD.IADD R21, R77, 0x1, R170 ;  /* 0x000000014d157824 */ /* 0x000fe200078e02aa */
[----:B------:R-:W-:Y:S02]  /*ade0*/  ISETP.NE.AND P1, PT, R76, 0x2, PT ;  /* 0x000000024c00780c */ /* 0x000fe40003f25270 */
[----:B------:R-:W-:Y:S02]  /*adf0*/  SEL R3, RZ, 0x1, P0 ;  /* 0x00000001ff037807 */ /* 0x000fe40000000000 */
[----:B------:R-:W-:Y:S02]  /*ae00*/  SEL R0, RZ, 0x1, P1 ;  /* 0x00000001ff007807 */ /* 0x000fe40000800000 */
[----:B------:R-:W-:Y:S02]  /*ae10*/  LOP3.LUT R182, R182, R3, RZ, 0x3c, !PT ;  /* 0x00000003b6b67212 */ /* 0x000fe400078e3cff */
[----:B------:R-:W-:Y:S02]  /*ae20*/  LOP3.LUT R183, R183, R0, RZ, 0x3c, !PT ;  /* 0x00000000b7b77212 */ /* 0x000fe400078e3cff */
[----:B------:R-:W-:Y:S02]  /*ae30*/  @P2 R2UR UR36, R179 ;  /* 0x00000000b32422ca */ /* 0x000fe400000e0000 */
[----:B------:R-:W-:Y:S02]  /*ae40*/  SEL R191, R191, RZ, P0 ;  /* 0x000000ffbfbf7207 */ /* 0x000fe40000000000 */
[----:B------:R-:W-:Y:S01]  /*ae50*/  SEL R76, R76, RZ, P1 ;  /* 0x000000ff4c4c7207 */ /* 0x000fe20000800000 */
[----:B------:R-:W-:Y:S10]  /*ae60*/  @P2 BRA `(.L_x_125) ;  /* 0xffffff9800d82947 */ /* 0x000ff4000383ffff */
[----:B------:R-:W-:Y:S05]  /*ae70*/  EXIT ;  /* 0x000000000000794d */ /* 0x000fea0003800000 */
.L_x_19:
[----:B--2---:R2:W1:Y:S02]  /*ae80*/  SYNCS.PHASECHK.TRANS64.TRYWAIT P0, [R3+URZ+0xe0], R2 ;  /* 0x0000e002030075a7 */ /* 0x00446400080011ff */
[----:B-1----:R-:W-:Y:S05]  /*ae90*/  @!P0 NANOSLEEP.SYNCS 0x989680 ;  /* 0x009896800000895d */ /* 0x002fea0003900000 */
[----:B------:R-:W1:Y:S02]  /*aea0*/  @!P0 SYNCS.PHASECHK.TRANS64 P0, [R3+URZ+0xe0], R2 ;  /* 0x0000e002030085a7 */ /* 0x000e6400080010ff */
[----:B-1----:R-:W-:Y:S05]  /*aeb0*/  @!P0 BRA `(.L_x_19) ;  /* 0xfffffffc00f08947 */ /* 0x002fea000383ffff */
[----:B------:R-:W-:Y:S05]  /*aec0*/  BRA `(.L_x_126) ;  /* 0xffffff6400b47947 */ /* 0x000fea000383ffff */
.L_x_22:
[----:B-1----:R-:W-:-:S07]  /*aed0*/  MOV R2, UR33 ;  /* 0x0000002100027c02 */ /* 0x002fce0008000f00 */
.L_x_127:
[----:B-1----:R1:W2:Y:S02]  /*aee0*/  SYNCS.PHASECHK.TRANS64.TRYWAIT P0, [R2+URZ+0x20], R5 ;  /* 0x00002005020075a7 */ /* 0x0022a400080011ff */
[----:B--2---:R-:W-:Y:S05]  /*aef0*/  @!P0 NANOSLEEP.SYNCS 0x989680 ;  /* 0x009896800000895d */ /* 0x004fea0003900000 */
[----:B------:R-:W2:Y:S02]  /*af00*/  @!P0 SYNCS.PHASECHK.TRANS64 P0, [R2+URZ+0x20], R5 ;  /* 0x00002005020085a7 */ /* 0x000ea400080010ff */
[----:B--2---:R-:W-:Y:S05]  /*af10*/  @!P0 BRA `(.L_x_127) ;  /* 0xfffffffc00f08947 */ /* 0x004fea000383ffff */
[----:B------:R-:W-:Y:S05]  /*af20*/  BRA `(.L_x_21) ;  /* 0xffffff6800047947 */ /* 0x000fea000383ffff */
.L_x_28:
[----:B-1----:R-:W-:-:S07]  /*af30*/  MOV R2, UR17 ;  /* 0x0000001100027c02 */ /* 0x002fce0008000f00 */
.L_x_128:
[----:B-1----:R1:W2:Y:S02]  /*af40*/  SYNCS.PHASECHK.TRANS64.TRYWAIT P0, [R2+URZ+0x20], R5 ;  /* 0x00002005020075a7 */ /* 0x0022a400080011ff */
[----:B--2---:R-:W-:Y:S05]  /*af50*/  @!P0 NANOSLEEP.SYNCS 0x989680 ;  /* 0x009896800000895d */ /* 0x004fea0003900000 */
[----:B------:R-:W2:Y:S02]  /*af60*/  @!P0 SYNCS.PHASECHK.TRANS64 P0, [R2+URZ+0x20], R5 ;  /* 0x00002005020085a7 */ /* 0x000ea400080010ff */
[----:B--2---:R-:W-:Y:S05]  /*af70*/  @!P0 BRA `(.L_x_128) ;  /* 0xfffffffc00f08947 */ /* 0x004fea000383ffff */
[----:B------:R-:W-:Y:S05]  /*af80*/  BRA `(.L_x_27) ;  /* 0xffffff6800ac7947 */ /* 0x000fea000383ffff */
.L_x_32:
[----:B-1----:R1:W2:Y:S02]  /*af90*/  SYNCS.PHASECHK.TRANS64.TRYWAIT P0, [R2+URZ+0x90], R3 ;  /* 0x00009003020075a7 */ /* 0x0022a400080011ff */
[----:B--2---:R-:W-:Y:S05]  /*afa0*/  @!P0 NANOSLEEP.SYNCS 0x989680 ;  /* 0x009896800000895d */ /* 0x004fea0003900000 */
[----:B------:R-:W2:Y:S02]  /*afb0*/  @!P0 SYNCS.PHASECHK.TRANS64 P0, [R2+URZ+0x90], R3 ;  /* 0x00009003020085a7 */ /* 0x000ea400080010ff */
[----:B--2---:R-:W-:Y:S05]  /*afc0*/  @!P0 BRA `(.L_x_32) ;  /* 0xfffffffc00f08947 */ /* 0x004fea000383ffff */
[----:B------:R-:W-:Y:S05]  /*afd0*/  BRA `(.L_x_129) ;  /* 0xffffff6c003c7947 */ /* 0x000fea000383ffff */
.L_x_36:
[----:B----4-:R-:W-:-:S07]  /*afe0*/  MOV R0, UR5 ;  /* 0x0000000500007c02 */ /* 0x010fce0008000f00 */
.L_x_130:
[----:B-1----:R1:W2:Y:S02]  /*aff0*/  SYNCS.PHASECHK.TRANS64.TRYWAIT P0, [R0+URZ], R3 ;  /* 0x00000003000075a7 */ /* 0x0022a400080011ff */
[----:B--2---:R-:W-:Y:S05]  /*b000*/  @!P0 NANOSLEEP.SYNCS 0x989680 ;  /* 0x009896800000895d */ /* 0x004fea0003900000 */
[----:B------:R-:W2:Y:S02]  /*b010*/  @!P0 SYNCS.PHASECHK.TRANS64 P0, [R0+URZ], R3 ;  /* 0x00000003000085a7 */ /* 0x000ea400080010ff */
[----:B--2---:R-:W-:Y:S05]  /*b020*/  @!P0 BRA `(.L_x_130) ;  /* 0xfffffffc00f08947 */ /* 0x004fea000383ffff */
[----:B------:R-:W-:Y:S05]  /*b030*/  BRA `(.L_x_131) ;  /* 0xffffff7000ac7947 */ /* 0x000fea000383ffff */
.L_x_37:
[----:B----4-:R-:W-:-:S07]  /*b040*/  MOV R0, UR5 ;  /* 0x0000000500007c02 */ /* 0x010fce0008000f00 */
.L_x_132:
[----:B-1----:R1:W2:Y:S02]  /*b050*/  SYNCS.PHASECHK.TRANS64.TRYWAIT P0, [R0+URZ], R3 ;  /* 0x00000003000075a7 */ /* 0x0022a400080011ff */
[----:B--2---:R-:W-:Y:S05]  /*b060*/  @!P0 NANOSLEEP.SYNCS 0x989680 ;  /* 0x009896800000895d */ /* 0x004fea0003900000 */
[----:B------:R-:W2:Y:S02]  /*b070*/  @!P0 SYNCS.PHASECHK.TRANS64 P0, [R0+URZ], R3 ;  /* 0x00000003000085a7 */ /* 0x000ea400080010ff */
[----:B--2---:R-:W-:Y:S05]  /*b080*/  @!P0 BRA `(.L_x_132) ;  /* 0xfffffffc00f08947 */ /* 0x004fea000383ffff */
[----:B------:R-:W-:Y:S05]  /*b090*/  BRA `(.L_x_133) ;  /* 0xffffff7000b87947 */ /* 0x000fea000383ffff */
.L_x_38:
[----:B----4-:R-:W-:-:S07]  /*b0a0*/  MOV R0, UR5 ;  /* 0x0000000500007c02 */ /* 0x010fce0008000f00 */
.L_x_134:
[----:B-1----:R1:W2:Y:S02]  /*b0b0*/  SYNCS.PHASECHK.TRANS64.TRYWAIT P0, [R0+URZ], R3 ;  /* 0x00000003000075a7 */ /* 0x0022a400080011ff */
[----:B--2---:R-:W-:Y:S05]  /*b0c0*/  @!P0 NANOSLEEP.SYNCS 0x989680 ;  /* 0x009896800000895d */ /* 0x004fea0003900000 */
[----:B------:R-:W2:Y:S02]  /*b0d0*/  @!P0 SYNCS.PHASECHK.TRANS64 P0, [R0+URZ], R3 ;  /* 0x00000003000085a7 */ /* 0x000ea400080010ff */
[----:B--2---:R-:W-:Y:S05]  /*b0e0*/  @!P0 BRA `(.L_x_134) ;  /* 0xfffffffc00f08947 */ /* 0x004fea000383ffff */
[----:B------:R-:W-:Y:S05]  /*b0f0*/  BRA `(.L_x_135) ;  /* 0xffffff7000c47947 */ /* 0x000fea000383ffff */
.L_x_41:
[----:B-1----:R1:W2:Y:S02]  /*b100*/  SYNCS.PHASECHK.TRANS64.TRYWAIT P0, [R0+URZ+0xd0], R5 ;  /* 0x0000d005000075a7 */ /* 0x0022a400080011ff */
[----:B--2---:R-:W-:Y:S05]  /*b110*/  @!P0 NANOSLEEP.SYNCS 0x989680 ;  /* 0x009896800000895d */ /* 0x004fea0003900000 */
[----:B------:R-:W2:Y:S02]  /*b120*/  @!P0 SYNCS.PHASECHK.TRANS64 P0, [R0+URZ+0xd0], R5 ;  /* 0x0000d005000085a7 */ /* 0x000ea400080010ff */
[----:B--2---:R-:W-:Y:S05]  /*b130*/  @!P0 BRA `(.L_x_41) ;  /* 0xfffffffc00f08947 */ /* 0x004fea000383ffff */
[----:B------:R-:W-:Y:S05]  /*b140*/  BRA `(.L_x_136) ;  /* 0xffffff7400207947 */ /* 0x000fea000383ffff */
.L_x_42:
[----:B------:R-:W-:-:S07]  /*b150*/  MOV R0, UR5 ;  /* 0x0000000500007c02 */ /* 0x000fce0008000f00 */
.L_x_137:
[----:B-1----:R1:W2:Y:S02]  /*b160*/  SYNCS.PHASECHK.TRANS64.TRYWAIT P0, [R0+URZ+0xa0], R5 ;  /* 0x0000a005000075a7 */ /* 0x0022a400080011ff */
[----:B--2---:R-:W-:Y:S05]  /*b170*/  @!P0 NANOSLEEP.SYNCS 0x989680 ;  /* 0x009896800000895d */ /* 0x004fea0003900000 */
[----:B------:R-:W2:Y:S02]  /*b180*/  @!P0 SYNCS.PHASECHK.TRANS64 P0, [R0+URZ+0xa0], R5 ;  /* 0x0000a005000085a7 */ /* 0x000ea400080010ff */
[----:B--2---:R-:W-:Y:S05]  /*b190*/  @!P0 BRA `(.L_x_137) ;  /* 0xfffffffc00f08947 */ /* 0x004fea000383ffff */
[----:B------:R-:W-:Y:S05]  /*b1a0*/  BRA `(.L_x_138) ;  /* 0xffffff7400307947 */ /* 0x000fea000383ffff */
.L_x_43:
[----:B-1----:R1:W2:Y:S02]  /*b1b0*/  SYNCS.PHASECHK.TRANS64.TRYWAIT P1, [R0+URZ+0x90], R5 ;  /* 0x00009005000075a7 */ /* 0x0022a400080211ff */
[----:B--2---:R-:W-:Y:S05]  /*b1c0*/  @!P1 NANOSLEEP.SYNCS 0x989680 ;  /* 0x009896800000995d */ /* 0x004fea0003900000 */
[----:B------:R-:W2:Y:S02]  /*b1d0*/  @!P1 SYNCS.PHASECHK.TRANS64 P1, [R0+URZ+0x90], R5 ;  /* 0x00009005000095a7 */ /* 0x000ea400080210ff */
[----:B--2---:R-:W-:Y:S05]  /*b1e0*/  @!P1 BRA `(.L_x_43) ;  /* 0xfffffffc00f09947 */ /* 0x004fea000383ffff */
[----:B------:R-:W-:Y:S05]  /*b1f0*/  BRA `(.L_x_139) ;  /* 0xffffff7400607947 */ /* 0x000fea000383ffff */
.L_x_46:
[----:B------:R-:W-:-:S07]  /*b200*/  MOV R0, UR5 ;  /* 0x0000000500007c02 */ /* 0x000fce0008000f00 */
.L_x_140:
[----:B-1----:R1:W2:Y:S02]  /*b210*/  SYNCS.PHASECHK.TRANS64.TRYWAIT P0, [R0+URZ+0xa0], R3 ;  /* 0x0000a003000075a7 */ /* 0x0022a400080011ff */
[----:B--2---:R-:W-:Y:S05]  /*b220*/  @!P0 NANOSLEEP.SYNCS 0x989680 ;  /* 0x009896800000895d */ /* 0x004fea0003900000 */
[----:B------:R-:W2:Y:S02]  /*b230*/  @!P0 SYNCS.PHASECHK.TRANS64 P0, [R0+URZ+0xa0], R3 ;  /* 0x0000a003000085a7 */ /* 0x000ea400080010ff */
[----:B--2---:R-:W-:Y:S05]  /*b240*/  @!P0 BRA `(.L_x_140) ;  /* 0xfffffffc00f08947 */ /* 0x004fea000383ffff */
[----:B------:R-:W-:Y:S05]  /*b250*/  BRA `(.L_x_45) ;  /* 0xffffff7400b47947 */ /* 0x000fea000383ffff */
.L_x_53:
[----:B-1----:R1:W2:Y:S02]  /*b260*/  SYNCS.PHASECHK.TRANS64.TRYWAIT P1, [R0+URZ+0x90], R5 ;  /* 0x00009005000075a7 */ /* 0x0022a400080211ff */
[----:B--2---:R-:W-:Y:S05]  /*b270*/  @!P1 NANOSLEEP.SYNCS 0x989680 ;  /* 0x009896800000995d */ /* 0x004fea0003900000 */
[----:B------:R-:W2:Y:S02]  /*b280*/  @!P1 SYNCS.PHASECHK.TRANS64 P1, [R0+URZ+0x90], R5 ;  /* 0x00009005000095a7 */ /* 0x000ea400080210ff */
[----:B--2---:R-:W-:Y:S05]  /*b290*/  @!P1 BRA `(.L_x_53) ;  /* 0xfffffffc00f09947 */ /* 0x004fea000383ffff */
[----:B------:R-:W-:Y:S05]  /*b2a0*/  BRA `(.L_x_141) ;  /* 0xffffff7c000c7947 */ /* 0x000fea000383ffff */
.L_x_54:
[----:B------:R-:W-:-:S07]  /*b2b0*/  MOV R3, UR9 ;  /* 0x0000000900037c02 */ /* 0x000fce0008000f00 */
.L_x_142:
[----:B-1----:R1:W2:Y:S02]  /*b2c0*/  SYNCS.PHASECHK.TRANS64.TRYWAIT P0, [R3+URZ+0xc0], R0 ;  /* 0x0000c000030075a7 */ /* 0x0022a400080011ff */
[----:B--2---:R-:W-:Y:S05]  /*b2d0*/  @!P0 NANOSLEEP.SYNCS 0x989680 ;  /* 0x009896800000895d */ /* 0x004fea0003900000 */
[----:B------:R-:W2:Y:S02]  /*b2e0*/  @!P0 SYNCS.PHASECHK.TRANS64 P0, [R3+URZ+0xc0], R0 ;  /* 0x0000c000030085a7 */ /* 0x000ea400080010ff */
[----:B--2---:R-:W-:Y:S05]  /*b2f0*/  @!P0 BRA `(.L_x_142) ;  /* 0xfffffffc00f08947 */ /* 0x004fea000383ffff */
[----:B------:R-:W-:Y:S05]  /*b300*/  BRA `(.L_x_143) ;  /* 0xffffff7c00407947 */ /* 0x000fea000383ffff */
.L_x_57:
[----:B------:R-:W-:Y:S07]  /*b310*/  MOV R0, UR7 ;  /* 0x0000000700007c02 */ /* 0x000fee0008000f00 */
.L_x_144:
[----:B-1----:R1:W2:Y:S02]  /*b320*/  SYNCS.PHASECHK.TRANS64.TRYWAIT P0, [R0+URZ], R3 ;  /* 0x00000003000075a7 */ /* 0x0022a400080011ff */
[----:B--2---:R-:W-:Y:S05]  /*b330*/  @!P0 NANOSLEEP.SYNCS 0x989680 ;  /* 0x009896800000895d */ /* 0x004fea0003900000 */
[----:B------:R-:W2:Y:S02]  /*b340*/  @!P0 SYNCS.PHASECHK.TRANS64 P0, [R0+URZ], R3 ;  /* 0x00000003000085a7 */ /* 0x000ea400080010ff */
[----:B--2---:R-:W-:Y:S05]  /*b350*/  @!P0 BRA `(.L_x_144) ;  /* 0xfffffffc00f08947 */ /* 0x004fea000383ffff */
[----:B------:R-:W-:Y:S05]  /*b360*/  BRA `(.L_x_56) ;  /* 0xffffff7c00607947 */ /* 0x000fea000383ffff */
.L_x_60:
[----:B------:R-:W-:-:S07]  /*b370*/  MOV R0, UR5 ;  /* 0x0000000500007c02 */ /* 0x000fce0008000f00 */
.L_x_145:
[----:B--2---:R2:W3:Y:S02]  /*b380*/  SYNCS.PHASECHK.TRANS64.TRYWAIT P0, [R0+URZ], R3 ;  /* 0x00000003000075a7 */ /* 0x0044e400080011ff */
[----:B---3--:R-:W-:Y:S05]  /*b390*/  @!P0 NANOSLEEP.SYNCS 0x989680 ;  /* 0x009896800000895d */ /* 0x008fea0003900000 */
[----:B------:R-:W3:Y:S02]  /*b3a0*/  @!P0 SYNCS.PHASECHK.TRANS64 P0, [R0+URZ], R3 ;  /* 0x00000003000085a7 */ /* 0x000ee400080010ff */
[----:B---3--:R-:W-:Y:S05]  /*b3b0*/  @!P0 BRA `(.L_x_145) ;  /* 0xfffffffc00f08947 */ /* 0x008fea000383ffff */
[----:B------:R-:W-:Y:S05]  /*b3c0*/  BRA `(.L_x_146) ;  /* 0xffffff8000007947 */ /* 0x000fea000383ffff */
.L_x_61:
[----:B------:R-:W-:-:S07]  /*b3d0*/  MOV R0, UR7 ;  /* 0x0000000700007c02 */ /* 0x000fce0008000f00 */
.L_x_147:
[----:B--2---:R2:W3:Y:S02]  /*b3e0*/  SYNCS.PHASECHK.TRANS64.TRYWAIT P0, [R0+URZ], R3 ;  /* 0x00000003000075a7 */ /* 0x0044e400080011ff */
[----:B---3--:R-:W-:Y:S05]  /*b3f0*/  @!P0 NANOSLEEP.SYNCS 0x989680 ;  /* 0x009896800000895d */ /* 0x008fea0003900000 */
[----:B------:R-:W3:Y:S02]  /*b400*/  @!P0 SYNCS.PHASECHK.TRANS64 P0, [R0+URZ], R3 ;  /* 0x00000003000085a7 */ /* 0x000ee400080010ff */
[----:B---3--:R-:W-:Y:S05]  /*b410*/  @!P0 BRA `(.L_x_147) ;  /* 0xfffffffc00f08947 */ /* 0x008fea000383ffff */
[----:B------:R-:W-:Y:S05]  /*b420*/  BRA `(.L_x_148) ;  /* 0xffffff80000c7947 */ /* 0x000fea000383ffff */
.L_x_66:
[----:B--2---:R2:W3:Y:S02]  /*b430*/  SYNCS.PHASECHK.TRANS64.TRYWAIT P0, [R0+URZ+0x90], R3 ;  /* 0x00009003000075a7 */ /* 0x0044e400080011ff */
[----:B---3--:R-:W-:Y:S05]  /*b440*/  @!P0 NANOSLEEP.SYNCS 0x989680 ;  /* 0x009896800000895d */ /* 0x008fea0003900000 */
[----:B------:R-:W3:Y:S02]  /*b450*/  @!P0 SYNCS.PHASECHK.TRANS64 P0, [R0+URZ+0x90], R3 ;  /* 0x00009003000085a7 */ /* 0x000ee400080010ff */
[----:B---3--:R-:W-:Y:S05]  /*b460*/  @!P0 BRA `(.L_x_66) ;  /* 0xfffffffc00f08947 */ /* 0x008fea000383ffff */
[----:B------:R-:W-:Y:S05]  /*b470*/  BRA `(.L_x_149) ;  /* 0xffffff8400187947 */ /* 0x000fea000383ffff */
.L_x_69:
[----:B------:R-:W-:Y:S07]  /*b480*/  MOV R0, UR7 ;  /* 0x0000000700007c02 */ /* 0x000fee0008000f00 */
.L_x_150:
[----:B--2---:R2:W3:Y:S02]  /*b490*/  SYNCS.PHASECHK.TRANS64.TRYWAIT P0, [R0+URZ+0x88], R3 ;  /* 0x00008803000075a7 */ /* 0x0044e400080011ff */
[----:B---3--:R-:W-:Y:S05]  /*b4a0*/  @!P0 NANOSLEEP.SYNCS 0x989680 ;  /* 0x009896800000895d */ /* 0x008fea0003900000 */
[----:B------:R-:W3:Y:S02]  /*b4b0*/  @!P0 SYNCS.PHASECHK.TRANS64 P0, [R0+URZ+0x88], R3 ;  /* 0x00008803000085a7 */ /* 0x000ee400080010ff */
[----:B---3--:R-:W-:Y:S05]  /*b4c0*/  @!P0 BRA `(.L_x_150) ;  /* 0xfffffffc00f08947 */ /* 0x008fea000383ffff */
[----:B------:R-:W-:Y:S05]  /*b4d0*/  BRA `(.L_x_68) ;  /* 0xffffff8400f87947 */ /* 0x000fea000383ffff */
.L_x_72:
[----:B------:R-:W-:Y:S07]  /*b4e0*/  MOV R3, UR7 ;  /* 0x0000000700037c02 */ /* 0x000fee0008000f00 */
.L_x_151:
[----:B-1----:R1:W2:Y:S02]  /*b4f0*/  SYNCS.PHASECHK.TRANS64.TRYWAIT P0, [R3+URZ+0x60], R12 ;  /* 0x0000600c030075a7 */ /* 0x0022a400080011ff */
[----:B--2---:R-:W-:Y:S05]  /*b500*/  @!P0 NANOSLEEP.SYNCS 0x989680 ;  /* 0x009896800000895d */ /* 0x004fea0003900000 */
[----:B------:R-:W2:Y:S02]  /*b510*/  @!P0 SYNCS.PHASECHK.TRANS64 P0, [R3+URZ+0x60], R12 ;  /* 0x0000600c030085a7 */ /* 0x000ea400080010ff */
[----:B--2---:R-:W-:Y:S05]  /*b520*/  @!P0 BRA `(.L_x_151) ;  /* 0xfffffffc00f08947 */ /* 0x004fea000383ffff */
[----:B------:R-:W-:Y:S05]  /*b530*/  BRA `(.L_x_152) ;  /* 0xffffff8800707947 */ /* 0x000fea000383ffff */
.L_x_73:
[----:B-1----:R-:W-:Y:S07]  /*b540*/  MOV R3, UR7 ;  /* 0x0000000700037c02 */ /* 0x002fee0008000f00 */
.L_x_153:
[----:B-1----:R1:W2:Y:S02]  /*b550*/  SYNCS.PHASECHK.TRANS64.TRYWAIT P0, [R3+URZ+0x68], R12 ;  /* 0x0000680c030075a7 */ /* 0x0022a400080011ff */
[----:B--2---:R-:W-:Y:S05]  /*b560*/  @!P0 NANOSLEEP.SYNCS 0x989680 ;  /* 0x009896800000895d */ /* 0x004fea0003900000 */
[----:B------:R-:W2:Y:S02]  /*b570*/  @!P0 SYNCS.PHASECHK.TRANS64 P0, [R3+URZ+0x68], R12 ;  /* 0x0000680c030085a7 */ /* 0x000ea400080010ff */
[----:B--2---:R-:W-:Y:S05]  /*b580*/  @!P0 BRA `(.L_x_153) ;  /* 0xfffffffc00f08947 */ /* 0x004fea000383ffff */
[----:B------:R-:W-:Y:S05]  /*b590*/  BRA `(.L_x_154) ;  /* 0xffffff8800ac7947 */ /* 0x000fea000383ffff */
.L_x_74:
[----:B-1----:R-:W-:Y:S07]  /*b5a0*/  MOV R3, UR7 ;  /* 0x0000000700037c02 */ /* 0x002fee0008000f00 */
.L_x_155:
[----:B-1----:R1:W2:Y:S02]  /*b5b0*/  SYNCS.PHASECHK.TRANS64.TRYWAIT P0, [R3+URZ+0x70], R12 ;  /* 0x0000700c030075a7 */ /* 0x0022a400080011ff */
[----:B--2---:R-:W-:Y:S05]  /*b5c0*/  @!P0 NANOSLEEP.SYNCS 0x989680 ;  /* 0x009896800000895d */ /* 0x004fea0003900000 */
[----:B------:R-:W2:Y:S02]  /*b5d0*/  @!P0 SYNCS.PHASECHK.TRANS64 P0, [R3+URZ+0x70], R12 ;  /* 0x0000700c030085a7 */ /* 0x000ea400080010ff */
[----:B--2---:R-:W-:Y:S05]  /*b5e0*/  @!P0 BRA `(.L_x_155) ;  /* 0xfffffffc00f08947 */ /* 0x004fea000383ffff */
[----:B------:R-:W-:Y:S05]  /*b5f0*/  BRA `(.L_x_156) ;  /* 0xffffff8800f47947 */ /* 0x000fea000383ffff */
.L_x_75:
[----:B------:R-:W-:Y:S07]  /*b600*/  MOV R3, UR7 ;  /* 0x0000000700037c02 */ /* 0x000fee0008000f00 */
.L_x_157:
[----:B-1----:R1:W2:Y:S02]  /*b610*/  SYNCS.PHASECHK.TRANS64.TRYWAIT P0, [R3+URZ+0x78], R12 ;  /* 0x0000780c030075a7 */ /* 0x0022a400080011ff */
[----:B--2---:R-:W-:Y:S05]  /*b620*/  @!P0 NANOSLEEP.SYNCS 0x989680 ;  /* 0x009896800000895d */ /* 0x004fea0003900000 */
[----:B------:R-:W2:Y:S02]  /*b630*/  @!P0 SYNCS.PHASECHK.TRANS64 P0, [R3+URZ+0x78], R12 ;  /* 0x0000780c030085a7 */ /* 0x000ea400080010ff */
[----:B--2---:R-:W-:Y:S05]  /*b640*/  @!P0 BRA `(.L_x_157) ;  /* 0xfffffffc00f08947 */ /* 0x004fea000383ffff */
[----:B------:R-:W-:Y:S05]  /*b650*/  BRA `(.L_x_158) ;  /* 0xffffff8c007c7947 */ /* 0x000fea000383ffff */
.L_x_77:
[----:B------:R-:W-:-:S07]  /*b660*/  MOV R0, UR7 ;  /* 0x0000000700007c02 */ /* 0x000fce0008000f00 */
.L_x_159:
[----:B-1----:R1:W3:Y:S02]  /*b670*/  SYNCS.PHASECHK.TRANS64.TRYWAIT P0, [R0+URZ+0x60], R3 ;  /* 0x00006003000075a7 */ /* 0x0022e400080011ff */
[----:B---3--:R-:W-:Y:S05]  /*b680*/  @!P0 NANOSLEEP.SYNCS 0x989680 ;  /* 0x009896800000895d */ /* 0x008fea0003900000 */
[----:B------:R-:W3:Y:S02]  /*b690*/  @!P0 SYNCS.PHASECHK.TRANS64 P0, [R0+URZ+0x60], R3 ;  /* 0x00006003000085a7 */ /* 0x000ee400080010ff */
[----:B---3--:R-:W-:Y:S05]  /*b6a0*/  @!P0 BRA `(.L_x_159) ;  /* 0xfffffffc00f08947 */ /* 0x008fea000383ffff */
[----:B------:R-:W-:Y:S05]  /*b6b0*/  BRA `(.L_x_160) ;  /* 0xffffff8c00ec7947 */ /* 0x000fea000383ffff */
.L_x_78:
[----:B-1----:R-:W-:-:S07]  /*b6c0*/  MOV R0, UR7 ;  /* 0x0000000700007c02 */ /* 0x002fce0008000f00 */
.L_x_161:
[----:B-1----:R1:W3:Y:S02]  /*b6d0*/  SYNCS.PHASECHK.TRANS64.TRYWAIT P0, [R0+URZ+0x68], R3 ;  /* 0x00006803000075a7 */ /* 0x0022e400080011ff */
[----:B---3--:R-:W-:Y:S05]  /*b6e0*/  @!P0 NANOSLEEP.SYNCS 0x989680 ;  /* 0x009896800000895d */ /* 0x008fea0003900000 */
[----:B------:R-:W3:Y:S02]  /*b6f0*/  @!P0 SYNCS.PHASECHK.TRANS64 P0, [R0+URZ+0x68], R3 ;  /* 0x00006803000085a7 */ /* 0x000ee400080010ff */
[----:B---3--:R-:W-:Y:S05]  /*b700*/  @!P0 BRA `(.L_x_161) ;  /* 0xfffffffc00f08947 */ /* 0x008fea000383ffff */
[----:B------:R-:W-:Y:S05]  /*b710*/  BRA `(.L_x_162) ;  /* 0xffffff8c00dc7947 */ /* 0x000fea000383ffff */
.L_x_79:
[----:B-1----:R-:W-:-:S07]  /*b720*/  MOV R0, UR7 ;  /* 0x0000000700007c02 */ /* 0x002fce0008000f00 */
.L_x_163:
[----:B-1----:R1:W3:Y:S02]  /*b730*/  SYNCS.PHASECHK.TRANS64.TRYWAIT P0, [R0+URZ+0x70], R3 ;  /* 0x00007003000075a7 */ /* 0x0022e400080011ff */
[----:B---3--:R-:W-:Y:S05]  /*b740*/  @!P0 NANOSLEEP.SYNCS 0x989680 ;  /* 0x009896800000895d */ /* 0x008fea0003900000 */
[----:B------:R-:W3:Y:S02]  /*b750*/  @!P0 SYNCS.PHASECHK.TRANS64 P0, [R0+URZ+0x70], R3 ;  /* 0x00007003000085a7 */ /* 0x000ee400080010ff */
[----:B---3--:R-:W-:Y:S05]  /*b760*/  @!P0 BRA `(.L_x_163) ;  /* 0xfffffffc00f08947 */ /* 0x008fea000383ffff */
[----:B------:R-:W-:Y:S05]  /*b770*/  BRA `(.L_x_164) ;  /* 0xffffff8c00cc7947 */ /* 0x000fea000383ffff */
.L_x_81:
[----:B--2---:R2:W4:Y:S02]  /*b780*/  SYNCS.PHASECHK.TRANS64.TRYWAIT P0, [R0+URZ+0x90], R3 ;  /* 0x00009003000075a7 */ /* 0x00452400080011ff */
[----:B----4-:R-:W-:Y:S05]  /*b790*/  @!P0 NANOSLEEP.SYNCS 0x989680 ;  /* 0x009896800000895d */ /* 0x010fea0003900000 */
[----:B------:R-:W4:Y:S02]  /*b7a0*/  @!P0 SYNCS.PHASECHK.TRANS64 P0, [R0+URZ+0x90], R3 ;  /* 0x00009003000085a7 */ /* 0x000f2400080010ff */
[----:B----4-:R-:W-:Y:S05]  /*b7b0*/  @!P0 BRA `(.L_x_81) ;  /* 0xfffffffc00f08947 */ /* 0x010fea000383ffff */
[----:B------:R-:W-:Y:S05]  /*b7c0*/  BRA `(.L_x_165) ;  /* 0xffffff9000947947 */ /* 0x000fea000383ffff */
.L_x_92:
[----:B-1----:R1:W3:Y:S02]  /*b7d0*/  SYNCS.PHASECHK.TRANS64.TRYWAIT P1, [R3+URZ+0x40], R0 ;  /* 0x00004000030075a7 */ /* 0x0022e400080211ff */
[----:B---3--:R-:W-:Y:S05]  /*b7e0*/  @!P1 NANOSLEEP.SYNCS 0x989680 ;  /* 0x009896800000995d */ /* 0x008fea0003900000 */
[----:B------:R-:W3:Y:S02]  /*b7f0*/  @!P1 SYNCS.PHASECHK.TRANS64 P1, [R3+URZ+0x40], R0 ;  /* 0x00004000030095a7 */ /* 0x000ee400080210ff */
[----:B---3--:R-:W-:Y:S05]  /*b800*/  @!P1 BRA `(.L_x_92) ;  /* 0xfffffffc00f09947 */ /* 0x008fea000383ffff */
[----:B------:R-:W-:Y:S05]  /*b810*/  BRA `(.L_x_91) ;  /* 0xffffff9c00b87947 */ /* 0x000fea000383ffff */
.L_x_94:
[----:B-1----:R1:W4:Y:S02]  /*b820*/  SYNCS.PHASECHK.TRANS64.TRYWAIT P0, [R193+URZ+0xb0], R2 ;  /* 0x0000b002c10075a7 */ /* 0x00232400080011ff */
[----:B----4-:R-:W-:Y:S05]  /*b830*/  @!P0 NANOSLEEP.SYNCS 0x989680 ;  /* 0x009896800000895d */ /* 0x010fea0003900000 */
[----:B------:R-:W4:Y:S02]  /*b840*/  @!P0 SYNCS.PHASECHK.TRANS64 P0, [R193+URZ+0xb0], R2 ;  /* 0x0000b002c10085a7 */ /* 0x000f2400080010ff */
[----:B----4-:R-:W-:Y:S05]  /*b850*/  @!P0 BRA `(.L_x_94) ;  /* 0xfffffffc00f08947 */ /* 0x010fea000383ffff */
[----:B------:R-:W-:Y:S05]  /*b860*/  BRA `(.L_x_93) ;  /* 0xffffffa000147947 */ /* 0x000fea000383ffff */
.L_x_103:
[----:B--2---:R2:W3:Y:S02]  /*b870*/  SYNCS.PHASECHK.TRANS64.TRYWAIT P0, [R204+URZ+0x40], R3 ;  /* 0x00004003cc0075a7 */ /* 0x0044e400080011ff */
[----:B---3--:R-:W-:Y:S05]  /*b880*/  @!P0 NANOSLEEP.SYNCS 0x989680 ;  /* 0x009896800000895d */ /* 0x008fea0003900000 */
[----:B------:R-:W3:Y:S02]  /*b890*/  @!P0 SYNCS.PHASECHK.TRANS64 P0, [R204+URZ+0x40], R3 ;  /* 0x00004003cc0085a7 */ /* 0x000ee400080010ff */
[----:B---3--:R-:W-:Y:S05]  /*b8a0*/  @!P0 BRA `(.L_x_103) ;  /* 0xfffffffc00f08947 */ /* 0x008fea000383ffff */
[----:B------:R-:W-:Y:S05]  /*b8b0*/  BRA `(.L_x_102) ;  /* 0xffffffb400207947 */ /* 0x000fea000383ffff */
.L_x_112:
[----:B--2---:R2:W3:Y:S02]  /*b8c0*/  SYNCS.PHASECHK.TRANS64.TRYWAIT P0, [R0+URZ+0x40], R5 ;  /* 0x00004005000075a7 */ /* 0x0044e400080011ff */
[----:B---3--:R-:W-:Y:S05]  /*b8d0*/  @!P0 NANOSLEEP.SYNCS 0x989680 ;  /* 0x009896800000895d */ /* 0x008fea0003900000 */
[----:B------:R-:W3:Y:S02]  /*b8e0*/  @!P0 SYNCS.PHASECHK.TRANS64 P0, [R0+URZ+0x40], R5 ;  /* 0x00004005000085a7 */ /* 0x000ee400080010ff */
[----:B---3--:R-:W-:Y:S05]  /*b8f0*/  @!P0 BRA `(.L_x_112) ;  /* 0xfffffffc00f08947 */ /* 0x008fea000383ffff */
[----:B------:R-:W-:Y:S05]  /*b900*/  BRA `(.L_x_111) ;  /* 0xffffffc800787947 */ /* 0x000fea000383ffff */
.L_x_121:
[----:B--2---:R2:W3:Y:S02]  /*b910*/  SYNCS.PHASECHK.TRANS64.TRYWAIT P0, [R0+URZ+0x40], R3 ;  /* 0x00004003000075a7 */ /* 0x0044e400080011ff */
[----:B---3--:R-:W-:Y:S05]  /*b920*/  @!P0 NANOSLEEP.SYNCS 0x989680 ;  /* 0x009896800000895d */ /* 0x008fea0003900000 */
[----:B------:R-:W3:Y:S02]  /*b930*/  @!P0 SYNCS.PHASECHK.TRANS64 P0, [R0+URZ+0x40], R3 ;  /* 0x00004003000085a7 */ /* 0x000ee400080010ff */
[----:B---3--:R-:W-:Y:S05]  /*b940*/  @!P0 BRA `(.L_x_121) ;  /* 0xfffffffc00f08947 */ /* 0x008fea000383ffff */
[----:B------:R-:W-:Y:S05]  /*b950*/  BRA `(.L_x_120) ;  /* 0xffffffdc00dc7947 */ /* 0x000fea000383ffff */
        .weak           $__internal_0_$__cuda_sm10x_tcgen05_guardrail_trap_col_being_dealloced_not_returned_by_alloc
        .type           $__internal_0_$__cuda_sm10x_tcgen05_guardrail_trap_col_being_dealloced_not_returned_by_alloc,@function
        .size           $__internal_0_$__cuda_sm10x_tcgen05_guardrail_trap_col_being_dealloced_not_returned_by_alloc,($__internal_1_$__cuda_sm10x_tcgen05_guardrail_trap_phase_invalid_during_alloc - $__internal_0_$__cuda_sm10x_tcgen05_guardrail_trap_col_being_dealloced_not_returned_by_alloc)
$__internal_0_$__cuda_sm10x_tcgen05_guardrail_trap_col_being_dealloced_not_returned_by_alloc:
[----:B------:R-:W-:Y:S05]  /*b960*/  BPT.TRAP 0x1 ;  /* 0x000000040000795c */ /* 0x000fea0000300000 */
[----:B------:R-:W-:-:S04]  /*b970*/  HFMA2 R3, -RZ, RZ, 0, 0 ;  /* 0x00000000ff037431 */ /* 0x000fc800000001ff */
[----:B------:R-:W-:Y:S05]  /*b980*/  RET.REL.NODEC R2 `(_ZN7cutlass13device_kernelINS_4gemm6kernel13GemmUniversalIN4cute5tupleIJiiiiEEENS1_10collective13CollectiveMmaINS1_35MainloopSm100TmaUmmaWarpSpecializedILi4ELi2ELi2ENS5_IJNS4_1CILi1EEESB_SB_EEEEENS5_IJNSA_ILi128EEENSA_ILi256EEENSA_ILi32EEEEEENS_12float_e4m3_tENS5_IJlSB_lEEESI_SJ_NS4_8TiledMMAINS4_8MMA_AtomIJNS4_10MMA_TraitsINS4_19SM100_MMA_F8F6F4_SSEJSI_SI_fSE_SF_NS4_17integral_constantINS4_4UMMA5MajorELSQ_0EEESR_NSO_INSP_7ScaleInELSS_0EEEST_EEEEEENS4_6LayoutISC_NS5_IJNSA_ILi0EEESX_SX_EEEEENS5_IJNS4_10UnderscoreES10_S10_EEEEENS4_13SM90_TMA_LOADENS4_14ComposedLayoutINS4_7SwizzleILi1ELi4ELi3EEENS4_18smem_ptr_flag_bitsILi8EEENSW_INS5_IJNSA_ILi8EEESG_EEENS5_IJSG_SB_EEEEEEEvNS4_8identityES13_S1D_vS1E_EENS_8epilogue10collective18CollectiveEpilogueINS1G_23Sm100TmaWarpSpecializedILi4ELi2ELi64ELb0ELb0EEEJSH_NS5_IJNSW_ISE_SB_EENSW_INSA_ILi64EEESB_EEEEESI_SJ_SI_SJ_NS1G_6fusion15FusionCallbacksIS1K_NS1P_17LinearCombinationISI_fSI_fLNS_15FloatRoundStyleE2EEESH_S1O_JEEENS4_5SM1004TMEM4LOAD26SM100_TMEM_LOAD_32dp32b64xES13_NS14_INS15_ILi2ELi4ELi3EEES18_NSW_INS5_IJS19_S1M_EEENS5_IJS1M_SB_EEEEEEENS4_39AutoVectorizingCopyWithAssumedAlignmentILi128EEENS4_14SM90_TMA_STOREES23_S25_S25_EEEvvEEEEvNT_6ParamsE) ;  /* 0xffffff44029c7950 */ /* 0x000fea0003c3ffff */
        .weak           $__internal_1_$__cuda_sm10x_tcgen05_guardrail_trap_phase_invalid_during_alloc
        .type           $__internal_1_$__cuda_sm10x_tcgen05_guardrail_trap_phase_invalid_during_alloc,@function
        .size           $__internal_1_$__cuda_sm10x_tcgen05_guardrail_trap_phase_invalid_during_alloc,($__internal_2_$__cuda_sm10x_tcgen05_guardrail_trap_unallocated_columns_being_dealloced - $__internal_1_$__cuda_sm10x_tcgen05_guardrail_trap_phase_invalid_during_alloc)
$__internal_1_$__cuda_sm10x_tcgen05_guardrail_trap_phase_invalid_during_alloc:
[----:B------:R-:W-:Y:S05]  /*b990*/  BPT.TRAP 0x1 ;  /* 0x000000040000795c */ /* 0x000fea0000300000 */
[----:B------:R-:W-:-:S04]  /*b9a0*/  MOV R3, 0x0 ;  /* 0x0000000000037802 */ /* 0x000fc80000000f00 */
[----:B------:R-:W-:Y:S05]  /*b9b0*/  RET.REL.NODEC R2 `(_ZN7cutlass13device_kernelINS_4gemm6kernel13GemmUniversalIN4cute5tupleIJiiiiEEENS1_10collective13CollectiveMmaINS1_35MainloopSm100TmaUmmaWarpSpecializedILi4ELi2ELi2ENS5_IJNS4_1CILi1EEESB_SB_EEEEENS5_IJNSA_ILi128EEENSA_ILi256EEENSA_ILi32EEEEEENS_12float_e4m3_tENS5_IJlSB_lEEESI_SJ_NS4_8TiledMMAINS4_8MMA_AtomIJNS4_10MMA_TraitsINS4_19SM100_MMA_F8F6F4_SSEJSI_SI_fSE_SF_NS4_17integral_constantINS4_4UMMA5MajorELSQ_0EEESR_NSO_INSP_7ScaleInELSS_0EEEST_EEEEEENS4_6LayoutISC_NS5_IJNSA_ILi0EEESX_SX_EEEEENS5_IJNS4_10UnderscoreES10_S10_EEEEENS4_13SM90_TMA_LOADENS4_14ComposedLayoutINS4_7SwizzleILi1ELi4ELi3EEENS4_18smem_ptr_flag_bitsILi8EEENSW_INS5_IJNSA_ILi8EEESG_EEENS5_IJSG_SB_EEEEEEEvNS4_8identityES13_S1D_vS1E_EENS_8epilogue10collective18CollectiveEpilogueINS1G_23Sm100TmaWarpSpecializedILi4ELi2ELi64ELb0ELb0EEEJSH_NS5_IJNSW_ISE_SB_EENSW_INSA_ILi64EEESB_EEEEESI_SJ_SI_SJ_NS1G_6fusion15FusionCallbacksIS1K_NS1P_17LinearCombinationISI_fSI_fLNS_15FloatRoundStyleE2EEESH_S1O_JEEENS4_5SM1004TMEM4LOAD26SM100_TMEM_LOAD_32dp32b64xES13_NS14_INS15_ILi2ELi4ELi3EEES18_NSW_INS5_IJS19_S1M_EEENS5_IJS1M_SB_EEEEEEENS4_39AutoVectorizingCopyWithAssumedAlignmentILi128EEENS4_14SM90_TMA_STOREES23_S25_S25_EEEvvEEEEvNT_6ParamsE) ;  /* 0xffffff4402907950 */ /* 0x000fea0003c3ffff */
        .weak           $__internal_2_$__cuda_sm10x_tcgen05_guardrail_trap_unallocated_columns_being_dealloced
        .type           $__internal_2_$__cuda_sm10x_tcgen05_guardrail_trap_unallocated_columns_being_dealloced,@function
        .size           $__internal_2_$__cuda_sm10x_tcgen05_guardrail_trap_unallocated_columns_being_dealloced,(.L_x_167 - $__internal_2_$__cuda_sm10x_tcgen05_guardrail_trap_unallocated_columns_being_dealloced)
$__internal_2_$__cuda_sm10x_tcgen05_guardrail_trap_unallocated_columns_being_dealloced:
[----:B------:R-:W-:Y:S05]  /*b9c0*/  BPT.TRAP 0x1 ;  /* 0x000000040000795c */ /* 0x000fea0000300000 */
[----:B------:R-:W-:-:S04]  /*b9d0*/  HFMA2 R3, -RZ, RZ, 0, 0 ;  /* 0x00000000ff037431 */ /* 0x000fc800000001ff */
[----:B------:R-:W-:Y:S05]  /*b9e0*/  RET.REL.NODEC R2 `(_ZN7cutlass13device_kernelINS_4gemm6kernel13GemmUniversalIN4cute5tupleIJiiiiEEENS1_10collective13CollectiveMmaINS1_35MainloopSm100TmaUmmaWarpSpecializedILi4ELi2ELi2ENS5_IJNS4_1CILi1EEESB_SB_EEEEENS5_IJNSA_ILi128EEENSA_ILi256EEENSA_ILi32EEEEEENS_12float_e4m3_tENS5_IJlSB_lEEESI_SJ_NS4_8TiledMMAINS4_8MMA_AtomIJNS4_10MMA_TraitsINS4_19SM100_MMA_F8F6F4_SSEJSI_SI_fSE_SF_NS4_17integral_constantINS4_4UMMA5MajorELSQ_0EEESR_NSO_INSP_7ScaleInELSS_0EEEST_EEEEEENS4_6LayoutISC_NS5_IJNSA_ILi0EEESX_SX_EEEEENS5_IJNS4_10UnderscoreES10_S10_EEEEENS4_13SM90_TMA_LOADENS4_14ComposedLayoutINS4_7SwizzleILi1ELi4ELi3EEENS4_18smem_ptr_flag_bitsILi8EEENSW_INS5_IJNSA_ILi8EEESG_EEENS5_IJSG_SB_EEEEEEEvNS4_8identityES13_S1D_vS1E_EENS_8epilogue10collective18CollectiveEpilogueINS1G_23Sm100TmaWarpSpecializedILi4ELi2ELi64ELb0ELb0EEEJSH_NS5_IJNSW_ISE_SB_EENSW_INSA_ILi64EEESB_EEEEESI_SJ_SI_SJ_NS1G_6fusion15FusionCallbacksIS1K_NS1P_17LinearCombinationISI_fSI_fLNS_15FloatRoundStyleE2EEESH_S1O_JEEENS4_5SM1004TMEM4LOAD26SM100_TMEM_LOAD_32dp32b64xES13_NS14_INS15_ILi2ELi4ELi3EEES18_NSW_INS5_IJS19_S1M_EEENS5_IJS1M_SB_EEEEEEENS4_39AutoVectorizingCopyWithAssumedAlignmentILi128EEENS4_14SM90_TMA_STOREES23_S25_S25_EEEvvEEEEvNT_6ParamsE) ;  /* 0xffffff4402847950 */ /* 0x000fea0003c3ffff */
.L_x_166:
[----:B------:R-:W-:-:S00]  /*b9f0*/  BRA `(.L_x_166) ;  /* 0xfffffffc00fc7947 */ /* 0x000fc0000383ffff */
[----:B------:R-:W-:-:S00]  /*ba00*/  NOP ;  /* 0x0000000000007918 */ /* 0x000fc00000000000 */
[----:B------:R-:W-:-:S00]  /*ba10*/  NOP ;  /* 0x0000000000007918 */ /* 0x000fc00000000000 */
[----:B------:R-:W-:-:S00]  /*ba20*/  NOP ;  /* 0x0000000000007918 */ /* 0x000fc00000000000 */
[----:B------:R-:W-:-:S00]  /*ba30*/  NOP ;  /* 0x0000000000007918 */ /* 0x000fc00000000000 */
[----:B------:R-:W-:-:S00]  /*ba40*/  NOP ;  /* 0x0000000000007918 */ /* 0x000fc00000000000 */
[----:B------:R-:W-:-:S00]  /*ba50*/  NOP ;  /* 0x0000000000007918 */ /* 0x000fc00000000000 */
[----:B------:R-:W-:-:S00]  /*ba60*/  NOP ;  /* 0x0000000000007918 */ /* 0x000fc00000000000 */
[----:B------:R-:W-:-:S00]  /*ba70*/  NOP ;  /* 0x0000000000007918 */ /* 0x000fc00000000000 */
.L_x_167:


//--------------------- .nv.global.init           --------------------------
	.section	.nv.global.init,"aw",@progbits
.nv.global.init:
	.type		$str$27,@object
	.size		$str$27,($str$28 - $str$27)
$str$27:
        /*0000*/ 	.byte	0x28, 0x61, 0x64, 0x64, 0x72, 0x65, 0x73, 0x73, 0x20, 0x26, 0x20, 0x6d, 0x61, 0x73, 0x6b, 0x29
        /*0010*/ 	.byte	0x20, 0x3d, 0x3d, 0x20, 0x30, 0x00
	.type		$str$28,@object
	.size		$str$28,($str$26 - $str$28)
$str$28:
        /*0016*/ 	.byte	0x2f, 0x74, 0x6d, 0x70, 0x2f, 0x63, 0x75, 0x74, 0x6c, 0x61, 0x73, 0x73, 0x5f, 0x73, 0x77, 0x65
        /*0026*/ 	.byte	0x65, 0x70, 0x5f, 0x73, 0x72, 0x63, 0x2f, 0x69, 0x6e, 0x63, 0x6c, 0x75, 0x64, 0x65, 0x2f, 0x63
        /*0036*/ 	.byte	0x75, 0x74, 0x65, 0x2f, 0x70, 0x6f, 0x69, 0x6e, 0x74, 0x65, 0x72, 0x5f, 0x66, 0x6c, 0x61, 0x67
        /*0046*/ 	.byte	0x67, 0x65, 0x64, 0x2e, 0x68, 0x70, 0x70, 0x00
	.type		$str$26,@object
	.size		$str$26,($str$25 - $str$26)
$str$26:
        /*004e*/ 	.byte	0x2f, 0x74, 0x6d, 0x70, 0x2f, 0x63, 0x75, 0x74, 0x6c, 0x61, 0x73, 0x73, 0x5f, 0x73, 0x77, 0x65
        /*005e*/ 	.byte	0x65, 0x70, 0x5f, 0x73, 0x72, 0x63, 0x2f, 0x69, 0x6e, 0x63, 0x6c, 0x75, 0x64, 0x65, 0x2f, 0x63
        /*006e*/ 	.byte	0x75, 0x74, 0x65, 0x2f, 0x61, 0x74, 0x6f, 0x6d, 0x2f, 0x63, 0x6f, 0x70, 0x79, 0x5f, 0x74, 0x72
        /*007e*/ 	.byte	0x61, 0x69, 0x74, 0x73, 0x5f, 0x73, 0x6d, 0x31, 0x30, 0x30, 0x2e, 0x68, 0x70, 0x70, 0x00
	.type		$str$25,@object
	.size		$str$25,(__unnamed_1 - $str$25)
$str$25:
        /*008d*/ 	.byte	0x28, 0x28, 0x75, 0x69, 0x6e, 0x74, 0x33, 0x32, 0x5f, 0x74, 0x28, 0x74, 0x68, 0x72, 0x65, 0x61
        /*009d*/ 	.byte	0x64, 0x49, 0x64, 0x78, 0x2e, 0x78, 0x29, 0x20, 0x2f, 0x20, 0x33, 0x32, 0x29, 0x20, 0x25, 0x20
        /*00ad*/ 	.byte	0x34, 0x29, 0x20, 0x3d, 0x3d, 0x20, 0x28, 0x28, 0x28, 0x74, 0x6d, 0x65, 0x6d, 0x5f, 0x61, 0x64
        /*00bd*/ 	.byte	0x64, 0x72, 0x20, 0x3e, 0x3e, 0x20, 0x31, 0x36, 0x29, 0x20, 0x2f, 0x20, 0x33, 0x32, 0x29, 0x20
        /*00cd*/ 	.byte	0x25, 0x20, 0x34, 0x29, 0x00
	.type		__unnamed_1,@object
	.size		__unnamed_1,(__unnamed_2 - __unnamed_1)
__unnamed_1:
        /*00d2*/ 	.byte	0x61, 0x75, 0x74, 0x6f, 0x20, 0x63, 0x75, 0x74, 0x65, 0x3a, 0x3a, 0x61, 0x73, 0x5f, 0x70, 0x6f
        /* <DEDUP_REMOVED lines=24> */
        /*0262*/ 	.byte	0x43, 0x3c, 0x38, 0x31, 0x39, 0x32, 0x3e, 0x3e, 0x3e, 0x3e, 0x5d, 0x00
	.type		__unnamed_2,@object
	.size		__unnamed_2,(__unnamed_3 - __unnamed_2)
__unnamed_2:
        /* <DEDUP_REMOVED lines=26> */
	.type		__unnamed_3,@object
	.size		__unnamed_3,(.L_3 - __unnamed_3)
__unnamed_3:
        /* <DEDUP_REMOVED lines=42> */
        /*06aa*/ 	.byte	0x3e, 0x3e, 0x3e, 0x3e, 0x5d, 0x00
.L_3:


//--------------------- .nv.shared._ZN7cutlass13device_kernelINS_4gemm6kernel13GemmUniversalIN4cute5tupleIJiiiiEEENS1_10collective13CollectiveMmaINS1_35MainloopSm100TmaUmmaWarpSpecializedILi4ELi2ELi2ENS5_IJNS4_1CILi1EEESB_SB_EEEEENS5_IJNSA_ILi128EEENSA_ILi256EEENSA_ILi32EEEEEENS_12float_e4m3_tENS5_IJlSB_lEEESI_SJ_NS4_8TiledMMAINS4_8MMA_AtomIJNS4_10MMA_TraitsINS4_19SM100_MMA_F8F6F4_SSEJSI_SI_fSE_SF_NS4_17integral_constantINS4_4UMMA5MajorELSQ_0EEESR_NSO_INSP_7ScaleInELSS_0EEEST_EEEEEENS4_6LayoutISC_NS5_IJNSA_ILi0EEESX_SX_EEEEENS5_IJNS4_10UnderscoreES10_S10_EEEEENS4_13SM90_TMA_LOADENS4_14ComposedLayoutINS4_7SwizzleILi1ELi4ELi3EEENS4_18smem_ptr_flag_bitsILi8EEENSW_INS5_IJNSA_ILi8EEESG_EEENS5_IJSG_SB_EEEEEEEvNS4_8identityES13_S1D_vS1E_EENS_8epilogue10collective18CollectiveEpilogueINS1G_23Sm100TmaWarpSpecializedILi4ELi2ELi64ELb0ELb0EEEJSH_NS5_IJNSW_ISE_SB_EENSW_INSA_ILi64EEESB_EEEEESI_SJ_SI_SJ_NS1G_6fusion15FusionCallbacksIS1K_NS1P_17LinearCombinationISI_fSI_fLNS_15FloatRoundStyleE2EEESH_S1O_JEEENS4_5SM1004TMEM4LOAD26SM100_TMEM_LOAD_32dp32b64xES13_NS14_INS15_ILi2ELi4ELi3EEES18_NSW_INS5_IJS19_S1M_EEENS5_IJS1M_SB_EEEEEEENS4_39AutoVectorizingCopyWithAssumedAlignmentILi128EEENS4_14SM90_TMA_STOREES23_S25_S25_EEEvvEEEEvNT_6ParamsE --------------------------
	.section	.nv.shared._ZN7cutlass13device_kernelINS_4gemm6kernel13GemmUniversalIN4cute5tupleIJiiiiEEENS1_10collective13CollectiveMmaINS1_35MainloopSm100TmaUmmaWarpSpecializedILi4ELi2ELi2ENS5_IJNS4_1CILi1EEESB_SB_EEEEENS5_IJNSA_ILi128EEENSA_ILi256EEENSA_ILi32EEEEEENS_12float_e4m3_tENS5_IJlSB_lEEESI_SJ_NS4_8TiledMMAINS4_8MMA_AtomIJNS4_10MMA_TraitsINS4_19SM100_MMA_F8F6F4_SSEJSI_SI_fSE_SF_NS4_17integral_constantINS4_4UMMA5MajorELSQ_0EEESR_NSO_INSP_7ScaleInELSS_0EEEST_EEEEEENS4_6LayoutISC_NS5_IJNSA_ILi0EEESX_SX_EEEEENS5_IJNS4_10UnderscoreES10_S10_EEEEENS4_13SM90_TMA_LOADENS4_14ComposedLayoutINS4_7SwizzleILi1ELi4ELi3EEENS4_18smem_ptr_flag_bitsILi8EEENSW_INS5_IJNSA_ILi8EEESG_EEENS5_IJSG_SB_EEEEEEEvNS4_8identityES13_S1D_vS1E_EENS_8epilogue10collective18CollectiveEpilogueINS1G_23Sm100TmaWarpSpecializedILi4ELi2ELi64ELb0ELb0EEEJSH_NS5_IJNSW_ISE_SB_EENSW_INSA_ILi64EEESB_EEEEESI_SJ_SI_SJ_NS1G_6fusion15FusionCallbacksIS1K_NS1P_17LinearCombinationISI_fSI_fLNS_15FloatRoundStyleE2EEESH_S1O_JEEENS4_5SM1004TMEM4LOAD26SM100_TMEM_LOAD_32dp32b64xES13_NS14_INS15_ILi2ELi4ELi3EEES18_NSW_INS5_IJS19_S1M_EEENS5_IJS1M_SB_EEEEEEENS4_39AutoVectorizingCopyWithAssumedAlignmentILi128EEENS4_14SM90_TMA_STOREES23_S25_S25_EEEvvEEEEvNT_6ParamsE,"aw",@nobits
	.sectionflags	@""
	.align	16
	.zero		1024


//--------------------- .nv.shared.reserved.0     --------------------------
	.section	.nv.shared.reserved.0,"aw",@nobits
	.weak		__nv_reservedSMEM_offset_0_alias
	.size		__nv_reservedSMEM_offset_0_alias, 0, 64
	.other		__nv_reservedSMEM_offset_0_alias,@"STO_CUDA_RESERVED_SHARED STV_DEFAULT"
__nv_reservedSMEM_offset_0_alias:
	.zero		0
.nv.shared.reserved.0:
	.zero		64
	.weak		__nv_reservedSMEM_tcgen05_partition
	.type		__nv_reservedSMEM_tcgen05_partition,@object
	.size		__nv_reservedSMEM_tcgen05_partition,(.L_0 - __nv_reservedSMEM_tcgen05_partition)
__nv_reservedSMEM_tcgen05_partition:
	.zero		32
.L_0:


//--------------------- .nv.global                --------------------------
	.section	.nv.global,"aw",@nobits
.nv.global:
	.type		_ZN39_INTERNAL_922f4deb_4_k_cu_28e2c14a_78664cute1_E,@object
	.size		_ZN39_INTERNAL_922f4deb_4_k_cu_28e2c14a_78664cute1_E,(_ZN39_INTERNAL_922f4deb_4_k_cu_28e2c14a_78664cuda3std3__45__cpo6cbeginE - _ZN39_INTERNAL_922f4deb_4_k_cu_28e2c14a_78664cute1_E)
_ZN39_INTERNAL_922f4deb_4_k_cu_28e2c14a_78664cute1_E:
	.zero		1
	.type		_ZN39_INTERNAL_922f4deb_4_k_cu_28e2c14a_78664cuda3std3__45__cpo6cbeginE,@object
	.size		_ZN39_INTERNAL_922f4deb_4_k_cu_28e2c14a_78664cuda3std3__45__cpo6cbeginE,(_ZN39_INTERNAL_922f4deb_4_k_cu_28e2c14a_78664cuda3std3__48in_placeE - _ZN39_INTERNAL_922f4deb_4_k_cu_28e2c14a_78664cuda3std3__45__cpo6cbeginE)
_ZN39_INTERNAL_922f4deb_4_k_cu_28e2c14a_78664cuda3std3__45__cpo6cbeginE:
	.zero		1
	.type		_ZN39_INTERNAL_922f4deb_4_k_cu_28e2c14a_78664cuda3std3__48in_placeE,@object
	.size		_ZN39_INTERNAL_922f4deb_4_k_cu_28e2c14a_78664cuda3std3__48in_placeE,(_ZN39_INTERNAL_922f4deb_4_k_cu_28e2c14a_78664cuda3std6ranges3__45__cpo9iter_moveE - _ZN39_INTERNAL_922f4deb_4_k_cu_28e2c14a_78664cuda3std3__48in_placeE)
_ZN39_INTERNAL_922f4deb_4_k_cu_28e2c14a_78664cuda3std3__48in_placeE:
	.zero		1
	.type		_ZN39_INTERNAL_922f4deb_4_k_cu_28e2c14a_78664cuda3std6ranges3__45__cpo9iter_moveE,@object
	.size		_ZN39_INTERNAL_922f4deb_4_k_cu_28e2c14a_78664cuda3std6ranges3__45__cpo9iter_moveE,(_ZN39_INTERNAL_922f4deb_4_k_cu_28e2c14a_78664cuda3std3__45__cpo5beginE - _ZN39_INTERNAL_922f4deb_4_k_cu_28e2c14a_78664cuda3std6ranges3__45__cpo9iter_moveE)
_ZN39_INTERNAL_922f4deb_4_k_cu_28e2c14a_78664cuda3std6ranges3__45__cpo9iter_moveE:
	.zero		1
	.type		_ZN39_INTERNAL_922f4deb_4_k_cu_28e2c14a_78664cuda3std3__45__cpo5beginE,@object
	.size		_ZN39_INTERNAL_922f4deb_4_k_cu_28e2c14a_78664cuda3std3__45__cpo5beginE,(_ZN39_INTERNAL_922f4deb_4_k_cu_28e2c14a_78664cuda3std3__441_GLOBAL__N__922f4deb_4_k_cu_28e2c14a_78666ignoreE - _ZN39_INTERNAL_922f4deb_4_k_cu_28e2c14a_78664cuda3std3__45__cpo5beginE)
_ZN39_INTERNAL_922f4deb_4_k_cu_28e2c14a_78664cuda3std3__45__cpo5beginE:
	.zero		1
	.type		_ZN39_INTERNAL_922f4deb_4_k_cu_28e2c14a_78664cuda3std3__441_GLOBAL__N__922f4deb_4_k_cu_28e2c14a_78666ignoreE,@object
	.size		_ZN39_INTERNAL_922f4deb_4_k_cu_28e2c14a_78664cuda3std3__441_GLOBAL__N__922f4deb_4_k_cu_28e2c14a_78666ignoreE,(_ZN39_INTERNAL_922f4deb_4_k_cu_28e2c14a_78664cute7productE - _ZN39_INTERNAL_922f4deb_4_k_cu_28e2c14a_78664cuda3std3__441_GLOBAL__N__922f4deb_4_k_cu_28e2c14a_78666ignoreE)
_ZN39_INTERNAL_922f4deb_4_k_cu_28e2c14a_78664cuda3std3__441_GLOBAL__N__922f4deb_4_k_cu_28e2c14a_78666ignoreE:
	.zero		1
	.type		_ZN39_INTERNAL_922f4deb_4_k_cu_28e2c14a_78664cute7productE,@object
	.size		_ZN39_INTERNAL_922f4deb_4_k_cu_28e2c14a_78664cute7productE,(_ZN39_INTERNAL_922f4deb_4_k_cu_28e2c14a_78664cuda3std3__45__cpo3endE - _ZN39_INTERNAL_922f4deb_4_k_cu_28e2c14a_78664cute7productE)
_ZN39_INTERNAL_922f4deb_4_k_cu_28e2c14a_78664cute7productE:
	.zero		1
	.type		_ZN39_INTERNAL_922f4deb_4_k_cu_28e2c14a_78664cuda3std3__45__cpo3endE,@object
	.size		_ZN39_INTERNAL_922f4deb_4_k_cu_28e2c14a_78664cuda3std3__45__cpo3endE,(_ZN39_INTERNAL_922f4deb_4_k_cu_28e2c14a_78664cuda3std3__419piecewise_constructE - _ZN39_INTERNAL_922f4deb_4_k_cu_28e2c14a_78664cuda3std3__45__cpo3endE)
_ZN39_INTERNAL_922f4deb_4_k_cu_28e2c14a_78664cuda3std3__45__cpo3endE:
	.zero		1
	.type		_ZN39_INTERNAL_922f4deb_4_k_cu_28e2c14a_78664cuda3std3__419piecewise_constructE,@object
	.size		_ZN39_INTERNAL_922f4deb_4_k_cu_28e2c14a_78664cuda3std3__419piecewise_constructE,(_ZN39_INTERNAL_922f4deb_4_k_cu_28e2c14a_78664cuda3std3__45__cpo4cendE - _ZN39_INTERNAL_922f4deb_4_k_cu_28e2c14a_78664cuda3std3__419piecewise_constructE)
_ZN39_INTERNAL_922f4deb_4_k_cu_28e2c14a_78664cuda3std3__419piecewise_constructE:
	.zero		1
	.type		_ZN39_INTERNAL_922f4deb_4_k_cu_28e2c14a_78664cuda3std3__45__cpo4cendE,@object
	.size		_ZN39_INTERNAL_922f4deb_4_k_cu_28e2c14a_78664cuda3std3__45__cpo4cendE,(_ZN39_INTERNAL_922f4deb_4_k_cu_28e2c14a_78664cuda3std6ranges3__45__cpo4swapE - _ZN39_INTERNAL_922f4deb_4_k_cu_28e2c14a_78664cuda3std3__45__cpo4cendE)
_ZN39_INTERNAL_922f4deb_4_k_cu_28e2c14a_78664cuda3std3__45__cpo4cendE:
	.zero		1
	.type		_ZN39_INTERNAL_922f4deb_4_k_cu_28e2c14a_78664cuda3std6ranges3__45__cpo4swapE,@object
	.size		_ZN39_INTERNAL_922f4deb_4_k_cu_28e2c14a_78664cuda3std6ranges3__45__cpo4swapE,(.L_11 - _ZN39_INTERNAL_922f4deb_4_k_cu_28e2c14a_78664cuda3std6ranges3__45__cpo4swapE)
_ZN39_INTERNAL_922f4deb_4_k_cu_28e2c14a_78664cuda3std6ranges3__45__cpo4swapE:
	.zero		1
.L_11:


//--------------------- .nv.constant0._ZN7cutlass13device_kernelINS_4gemm6kernel13GemmUniversalIN4cute5tupleIJiiiiEEENS1_10collective13CollectiveMmaINS1_35MainloopSm100TmaUmmaWarpSpecializedILi4ELi2ELi2ENS5_IJNS4_1CILi1EEESB_SB_EEEEENS5_IJNSA_ILi128EEENSA_ILi256EEENSA_ILi32EEEEEENS_12float_e4m3_tENS5_IJlSB_lEEESI_SJ_NS4_8TiledMMAINS4_8MMA_AtomIJNS4_10MMA_TraitsINS4_19SM100_MMA_F8F6F4_SSEJSI_SI_fSE_SF_NS4_17integral_constantINS4_4UMMA5MajorELSQ_0EEESR_NSO_INSP_7ScaleInELSS_0EEEST_EEEEEENS4_6LayoutISC_NS5_IJNSA_ILi0EEESX_SX_EEEEENS5_IJNS4_10UnderscoreES10_S10_EEEEENS4_13SM90_TMA_LOADENS4_14ComposedLayoutINS4_7SwizzleILi1ELi4ELi3EEENS4_18smem_ptr_flag_bitsILi8EEENSW_INS5_IJNSA_ILi8EEESG_EEENS5_IJSG_SB_EEEEEEEvNS4_8identityES13_S1D_vS1E_EENS_8epilogue10collective18CollectiveEpilogueINS1G_23Sm100TmaWarpSpecializedILi4ELi2ELi64ELb0ELb0EEEJSH_NS5_IJNSW_ISE_SB_EENSW_INSA_ILi64EEESB_EEEEESI_SJ_SI_SJ_NS1G_6fusion15FusionCallbacksIS1K_NS1P_17LinearCombinationISI_fSI_fLNS_15FloatRoundStyleE2EEESH_S1O_JEEENS4_5SM1004TMEM4LOAD26SM100_TMEM_LOAD_32dp32b64xES13_NS14_INS15_ILi2ELi4ELi3EEES18_NSW_INS5_IJS19_S1M_EEENS5_IJS1M_SB_EEEEEEENS4_39AutoVectorizingCopyWithAssumedAlignmentILi128EEENS4_14SM90_TMA_STOREES23_S25_S25_EEEvvEEEEvNT_6ParamsE --------------------------
	.section	.nv.constant0._ZN7cutlass13device_kernelINS_4gemm6kernel13GemmUniversalIN4cute5tupleIJiiiiEEENS1_10collective13CollectiveMmaINS1_35MainloopSm100TmaUmmaWarpSpecializedILi4ELi2ELi2ENS5_IJNS4_1CILi1EEESB_SB_EEEEENS5_IJNSA_ILi128EEENSA_ILi256EEENSA_ILi32EEEEEENS_12float_e4m3_tENS5_IJlSB_lEEESI_SJ_NS4_8TiledMMAINS4_8MMA_AtomIJNS4_10MMA_TraitsINS4_19SM100_MMA_F8F6F4_SSEJSI_SI_fSE_SF_NS4_17integral_constantINS4_4UMMA5MajorELSQ_0EEESR_NSO_INSP_7ScaleInELSS_0EEEST_EEEEEENS4_6LayoutISC_NS5_IJNSA_ILi0EEESX_SX_EEEEENS5_IJNS4_10UnderscoreES10_S10_EEEEENS4_13SM90_TMA_LOADENS4_14ComposedLayoutINS4_7SwizzleILi1ELi4ELi3EEENS4_18smem_ptr_flag_bitsILi8EEENSW_INS5_IJNSA_ILi8EEESG_EEENS5_IJSG_SB_EEEEEEEvNS4_8identityES13_S1D_vS1E_EENS_8epilogue10collective18CollectiveEpilogueINS1G_23Sm100TmaWarpSpecializedILi4ELi2ELi64ELb0ELb0EEEJSH_NS5_IJNSW_ISE_SB_EENSW_INSA_ILi64EEESB_EEEEESI_SJ_SI_SJ_NS1G_6fusion15FusionCallbacksIS1K_NS1P_17LinearCombinationISI_fSI_fLNS_15FloatRoundStyleE2EEESH_S1O_JEEENS4_5SM1004TMEM4LOAD26SM100_TMEM_LOAD_32dp32b64xES13_NS14_INS15_ILi2ELi4ELi3EEES18_NSW_INS5_IJS19_S1M_EEENS5_IJS1M_SB_EEEEEEENS4_39AutoVectorizingCopyWithAssumedAlignmentILi128EEENS4_14SM90_TMA_STOREES23_S25_S25_EEEvvEEEEvNT_6ParamsE,"a",@progbits
	.sectionflags	@""
	.align	4
.nv.constant0._ZN7cutlass13device_kernelINS_4gemm6kernel13GemmUniversalIN4cute5tupleIJiiiiEEENS1_10collective13CollectiveMmaINS1_35MainloopSm100TmaUmmaWarpSpecializedILi4ELi2ELi2ENS5_IJNS4_1CILi1EEESB_SB_EEEEENS5_IJNSA_ILi128EEENSA_ILi256EEENSA_ILi32EEEEEENS_12float_e4m3_tENS5_IJlSB_lEEESI_SJ_NS4_8TiledMMAINS4_8MMA_AtomIJNS4_10MMA_TraitsINS4_19SM100_MMA_F8F6F4_SSEJSI_SI_fSE_SF_NS4_17integral_constantINS4_4UMMA5MajorELSQ_0EEESR_NSO_INSP_7ScaleInELSS_0EEEST_EEEEEENS4_6LayoutISC_NS5_IJNSA_ILi0EEESX_SX_EEEEENS5_IJNS4_10UnderscoreES10_S10_EEEEENS4_13SM90_TMA_LOADENS4_14ComposedLayoutINS4_7SwizzleILi1ELi4ELi3EEENS4_18smem_ptr_flag_bitsILi8EEENSW_INS5_IJNSA_ILi8EEESG_EEENS5_IJSG_SB_EEEEEEEvNS4_8identityES13_S1D_vS1E_EENS_8epilogue10collective18CollectiveEpilogueINS1G_23Sm100TmaWarpSpecializedILi4ELi2ELi64ELb0ELb0EEEJSH_NS5_IJNSW_ISE_SB_EENSW_INSA_ILi64EEESB_EEEEESI_SJ_SI_SJ_NS1G_6fusion15FusionCallbacksIS1K_NS1P_17LinearCombinationISI_fSI_fLNS_15FloatRoundStyleE2EEESH_S1O_JEEENS4_5SM1004TMEM4LOAD26SM100_TMEM_LOAD_32dp32b64xES13_NS14_INS15_ILi2ELi4ELi3EEES18_NSW_INS5_IJS19_S1M_EEENS5_IJS1M_SB_EEEEEEENS4_39AutoVectorizingCopyWithAssumedAlignmentILi128EEENS4_14SM90_TMA_STOREES23_S25_S25_EEEvvEEEEvNT_6ParamsE:
	.zero		2944


//--------------------- SYMBOLS --------------------------

	.type		.nv.reservedSmem.offset0,@object
	.size		.nv.reservedSmem.offset0,0x4
	.type		.nv.reservedSmem.cap,@object
	.size		.nv.reservedSmem.cap,0x4
	.type		__assertfail,@function
